//
// Generated by NVIDIA NVVM Compiler
//
// Compiler Build ID: CL-36424714
// Cuda compilation tools, release 13.0, V13.0.88
// Based on NVVM 20.0.0
//

.version 9.0
.target sm_100
.address_size 64

	// .globl	process

.visible .entry process(
	.param .u64 .ptr .align 1 process_param_0
)
{
	.reg .b32 	%r<7>;
	.reg .b64 	%rd<5>;

	ld.param.u64 	%rd1, [process_param_0];
	cvta.to.global.u64 	%rd2, %rd1;
	mov.u32 	%r1, %ctaid.x;
	mov.u32 	%r2, %ntid.x;
	mov.u32 	%r3, %tid.x;
	mad.lo.s32 	%r4, %r1, %r2, %r3;
	mul.wide.s32 	%rd3, %r4, 4;
	add.s64 	%rd4, %rd2, %rd3;
	ld.global.u32 	%r5, [%rd4];
	mul.lo.s32 	%r6, %r5, 100;
	st.global.u32 	[%rd4], %r6;
	ret;

}
	// .globl	ijk
.visible .entry ijk(
	.param .u64 .ptr .align 1 ijk_param_0,
	.param .u64 .ptr .align 1 ijk_param_1,
	.param .u64 .ptr .align 1 ijk_param_2
)
{
	.reg .pred 	%p<10>;
	.reg .b32 	%r<12>;
	.reg .b64 	%rd<79>;
	.reg .b64 	%fd<68>;

	ld.param.u64 	%rd26, [ijk_param_0];
	ld.param.u64 	%rd27, [ijk_param_1];
	ld.param.u64 	%rd28, [ijk_param_2];
	cvta.to.global.u64 	%rd1, %rd28;
	cvta.to.global.u64 	%rd2, %rd27;
	mov.u32 	%r2, %ctaid.x;
	mov.u32 	%r3, %ntid.x;
	mov.u32 	%r4, %tid.x;
	mad.lo.s32 	%r1, %r2, %r3, %r4;
	mov.u32 	%r5, %ctaid.y;
	mov.u32 	%r6, %ntid.y;
	mov.u32 	%r7, %tid.y;
	mad.lo.s32 	%r8, %r5, %r6, %r7;
	cvt.u64.u32 	%rd3, %r8;
	mov.u32 	%r9, %nctaid.x;
	mul.lo.s32 	%r10, %r9, %r3;
	cvt.u64.u32 	%rd4, %r10;
	setp.eq.s32 	%p1, %r10, 0;
	mov.f64 	%fd67, 0d0000000000000000;
	@%p1 bra 	$L__BB1_12;
	cvt.u32.u64 	%r11, %rd4;
	cvt.u64.u32 	%rd30, %r1;
	mul.lo.s64 	%rd5, %rd30, %rd4;
	and.b64  	%rd6, %rd4, 7;
	setp.lt.u32 	%p2, %r11, 8;
	mov.f64 	%fd67, 0d0000000000000000;
	mov.b64 	%rd77, 0;
	@%p2 bra 	$L__BB1_4;
	and.b64  	%rd77, %rd4, 4294967288;
	shl.b64 	%rd31, %rd3, 3;
	add.s64 	%rd74, %rd1, %rd31;
	shl.b64 	%rd9, %rd4, 6;
	shl.b64 	%rd10, %rd4, 4;
	mul.lo.s64 	%rd11, %rd4, 24;
	mul.lo.s64 	%rd12, %rd4, 40;
	shl.b64 	%rd32, %rd5, 3;
	add.s64 	%rd33, %rd32, %rd2;
	add.s64 	%rd73, %rd33, 32;
	mov.f64 	%fd67, 0d0000000000000000;
	mov.u64 	%rd75, %rd77;
$L__BB1_3:
	.pragma "nounroll";
	ld.global.f64 	%fd17, [%rd73+-32];
	ld.global.f64 	%fd18, [%rd74];
	fma.rn.f64 	%fd19, %fd17, %fd18, %fd67;
	ld.global.f64 	%fd20, [%rd73+-24];
	shl.b64 	%rd34, %rd4, 3;
	add.s64 	%rd35, %rd74, %rd34;
	ld.global.f64 	%fd21, [%rd35];
	fma.rn.f64 	%fd22, %fd20, %fd21, %fd19;
	ld.global.f64 	%fd23, [%rd73+-16];
	add.s64 	%rd36, %rd74, %rd10;
	ld.global.f64 	%fd24, [%rd36];
	fma.rn.f64 	%fd25, %fd23, %fd24, %fd22;
	ld.global.f64 	%fd26, [%rd73+-8];
	add.s64 	%rd37, %rd74, %rd11;
	ld.global.f64 	%fd27, [%rd37];
	fma.rn.f64 	%fd28, %fd26, %fd27, %fd25;
	ld.global.f64 	%fd29, [%rd73];
	shl.b64 	%rd38, %rd4, 5;
	add.s64 	%rd39, %rd74, %rd38;
	ld.global.f64 	%fd30, [%rd39];
	fma.rn.f64 	%fd31, %fd29, %fd30, %fd28;
	ld.global.f64 	%fd32, [%rd73+8];
	add.s64 	%rd40, %rd74, %rd12;
	ld.global.f64 	%fd33, [%rd40];
	fma.rn.f64 	%fd34, %fd32, %fd33, %fd31;
	ld.global.f64 	%fd35, [%rd73+16];
	mad.lo.s64 	%rd41, %rd4, 48, %rd74;
	ld.global.f64 	%fd36, [%rd41];
	fma.rn.f64 	%fd37, %fd35, %fd36, %fd34;
	ld.global.f64 	%fd38, [%rd73+24];
	mad.lo.s64 	%rd42, %rd4, 56, %rd74;
	ld.global.f64 	%fd39, [%rd42];
	fma.rn.f64 	%fd67, %fd38, %fd39, %fd37;
	add.s64 	%rd75, %rd75, -8;
	add.s64 	%rd74, %rd74, %rd9;
	add.s64 	%rd73, %rd73, 64;
	setp.ne.s64 	%p3, %rd75, 0;
	@%p3 bra 	$L__BB1_3;
$L__BB1_4:
	setp.eq.s64 	%p4, %rd6, 0;
	@%p4 bra 	$L__BB1_12;
	and.b64  	%rd21, %rd4, 3;
	setp.lt.u64 	%p5, %rd6, 4;
	@%p5 bra 	$L__BB1_7;
	add.s64 	%rd43, %rd77, %rd5;
	shl.b64 	%rd44, %rd43, 3;
	add.s64 	%rd45, %rd2, %rd44;
	ld.global.f64 	%fd41, [%rd45];
	mad.lo.s64 	%rd46, %rd77, %rd4, %rd3;
	shl.b64 	%rd47, %rd46, 3;
	add.s64 	%rd48, %rd1, %rd47;
	ld.global.f64 	%fd42, [%rd48];
	fma.rn.f64 	%fd43, %fd41, %fd42, %fd67;
	ld.global.f64 	%fd44, [%rd45+8];
	shl.b64 	%rd49, %rd4, 3;
	add.s64 	%rd50, %rd48, %rd49;
	ld.global.f64 	%fd45, [%rd50];
	fma.rn.f64 	%fd46, %fd44, %fd45, %fd43;
	ld.global.f64 	%fd47, [%rd45+16];
	add.s64 	%rd51, %rd50, %rd49;
	ld.global.f64 	%fd48, [%rd51];
	fma.rn.f64 	%fd49, %fd47, %fd48, %fd46;
	ld.global.f64 	%fd50, [%rd45+24];
	add.s64 	%rd52, %rd51, %rd49;
	ld.global.f64 	%fd51, [%rd52];
	fma.rn.f64 	%fd67, %fd50, %fd51, %fd49;
	add.s64 	%rd77, %rd77, 4;
$L__BB1_7:
	setp.eq.s64 	%p6, %rd21, 0;
	@%p6 bra 	$L__BB1_12;
	setp.eq.s64 	%p7, %rd21, 1;
	@%p7 bra 	$L__BB1_10;
	add.s64 	%rd53, %rd77, %rd5;
	shl.b64 	%rd54, %rd53, 3;
	add.s64 	%rd55, %rd2, %rd54;
	ld.global.f64 	%fd53, [%rd55];
	mad.lo.s64 	%rd56, %rd77, %rd4, %rd3;
	shl.b64 	%rd57, %rd56, 3;
	add.s64 	%rd58, %rd1, %rd57;
	ld.global.f64 	%fd54, [%rd58];
	fma.rn.f64 	%fd55, %fd53, %fd54, %fd67;
	ld.global.f64 	%fd56, [%rd55+8];
	shl.b64 	%rd59, %rd4, 3;
	add.s64 	%rd60, %rd58, %rd59;
	ld.global.f64 	%fd57, [%rd60];
	fma.rn.f64 	%fd67, %fd56, %fd57, %fd55;
	add.s64 	%rd77, %rd77, 2;
$L__BB1_10:
	and.b64  	%rd61, %rd4, 1;
	setp.eq.b64 	%p8, %rd61, 1;
	not.pred 	%p9, %p8;
	@%p9 bra 	$L__BB1_12;
	add.s64 	%rd62, %rd77, %rd5;
	shl.b64 	%rd63, %rd62, 3;
	add.s64 	%rd64, %rd2, %rd63;
	ld.global.f64 	%fd58, [%rd64];
	mad.lo.s64 	%rd65, %rd77, %rd4, %rd3;
	shl.b64 	%rd66, %rd65, 3;
	add.s64 	%rd67, %rd1, %rd66;
	ld.global.f64 	%fd59, [%rd67];
	fma.rn.f64 	%fd67, %fd58, %fd59, %fd67;
$L__BB1_12:
	cvt.u64.u32 	%rd68, %r1;
	cvta.to.global.u64 	%rd69, %rd26;
	mad.lo.s64 	%rd70, %rd68, %rd4, %rd3;
	shl.b64 	%rd71, %rd70, 3;
	add.s64 	%rd72, %rd69, %rd71;
	st.global.f64 	[%rd72], %fd67;
	ret;

}
	// .globl	bigk
.visible .entry bigk(
	.param .u64 .ptr .align 1 bigk_param_0,
	.param .u64 .ptr .align 1 bigk_param_1,
	.param .u64 .ptr .align 1 bigk_param_2
)
{
	.reg .pred 	%p<11>;
	.reg .b32 	%r<17>;
	.reg .b64 	%rd<81>;
	.reg .b64 	%fd<71>;

	ld.param.u64 	%rd29, [bigk_param_0];
	ld.param.u64 	%rd30, [bigk_param_1];
	ld.param.u64 	%rd31, [bigk_param_2];
	cvta.to.global.u64 	%rd1, %rd31;
	cvta.to.global.u64 	%rd2, %rd30;
	mov.u32 	%r2, %ctaid.x;
	mov.u32 	%r3, %ntid.x;
	mov.u32 	%r4, %tid.x;
	mad.lo.s32 	%r1, %r2, %r3, %r4;
	mov.u32 	%r5, %ctaid.y;
	mov.u32 	%r6, %ntid.y;
	mov.u32 	%r7, %tid.y;
	mad.lo.s32 	%r8, %r5, %r6, %r7;
	cvt.u64.u32 	%rd3, %r8;
	mov.u32 	%r9, %nctaid.x;
	mul.lo.s32 	%r10, %r9, %r3;
	cvt.u64.u32 	%rd4, %r10;
	setp.eq.s32 	%p1, %r10, 0;
	mov.f64 	%fd69, 0d0000000000000000;
	@%p1 bra 	$L__BB2_14;
	cvt.u64.u32 	%rd33, %r1;
	mul.lo.s64 	%rd5, %rd33, %rd4;
	and.b64  	%rd6, %rd4, 4294967288;
	shl.b64 	%rd7, %rd4, 3;
	shl.b64 	%rd8, %rd4, 6;
	shl.b64 	%rd9, %rd4, 4;
	shl.b64 	%rd10, %rd4, 5;
	mul.lo.s64 	%rd11, %rd4, 40;
	mul.lo.s64 	%rd12, %rd4, 48;
	mul.lo.s64 	%rd13, %rd4, 56;
	shl.b64 	%rd34, %rd5, 3;
	add.s64 	%rd35, %rd34, %rd2;
	add.s64 	%rd14, %rd35, 32;
	mov.f64 	%fd69, 0d0000000000000000;
	mov.b64 	%rd74, 0;
	cvt.u32.u64 	%r11, %rd4;
	and.b32  	%r13, %r11, 7;
	add.s32 	%r14, %r13, -1;
	and.b32  	%r15, %r11, 3;
$L__BB2_2:
	setp.lt.u32 	%p2, %r11, 8;
	mov.b64 	%rd79, 0;
	@%p2 bra 	$L__BB2_5;
	shl.b64 	%rd37, %rd3, 3;
	add.s64 	%rd76, %rd1, %rd37;
	mov.u64 	%rd75, %rd14;
	mov.u64 	%rd77, %rd6;
$L__BB2_4:
	.pragma "nounroll";
	ld.global.f64 	%fd18, [%rd75+-32];
	ld.global.f64 	%fd19, [%rd76];
	fma.rn.f64 	%fd20, %fd18, %fd19, %fd69;
	ld.global.f64 	%fd21, [%rd75+-24];
	add.s64 	%rd38, %rd76, %rd7;
	ld.global.f64 	%fd22, [%rd38];
	fma.rn.f64 	%fd23, %fd21, %fd22, %fd20;
	ld.global.f64 	%fd24, [%rd75+-16];
	add.s64 	%rd39, %rd76, %rd9;
	ld.global.f64 	%fd25, [%rd39];
	fma.rn.f64 	%fd26, %fd24, %fd25, %fd23;
	ld.global.f64 	%fd27, [%rd75+-8];
	mad.lo.s64 	%rd40, %rd4, 24, %rd76;
	ld.global.f64 	%fd28, [%rd40];
	fma.rn.f64 	%fd29, %fd27, %fd28, %fd26;
	ld.global.f64 	%fd30, [%rd75];
	add.s64 	%rd41, %rd76, %rd10;
	ld.global.f64 	%fd31, [%rd41];
	fma.rn.f64 	%fd32, %fd30, %fd31, %fd29;
	ld.global.f64 	%fd33, [%rd75+8];
	add.s64 	%rd42, %rd76, %rd11;
	ld.global.f64 	%fd34, [%rd42];
	fma.rn.f64 	%fd35, %fd33, %fd34, %fd32;
	ld.global.f64 	%fd36, [%rd75+16];
	add.s64 	%rd43, %rd76, %rd12;
	ld.global.f64 	%fd37, [%rd43];
	fma.rn.f64 	%fd38, %fd36, %fd37, %fd35;
	ld.global.f64 	%fd39, [%rd75+24];
	add.s64 	%rd44, %rd76, %rd13;
	ld.global.f64 	%fd40, [%rd44];
	fma.rn.f64 	%fd69, %fd39, %fd40, %fd38;
	add.s64 	%rd77, %rd77, -8;
	add.s64 	%rd76, %rd76, %rd8;
	add.s64 	%rd75, %rd75, 64;
	setp.ne.s64 	%p3, %rd77, 0;
	mov.u64 	%rd79, %rd6;
	@%p3 bra 	$L__BB2_4;
$L__BB2_5:
	and.b64  	%rd45, %rd4, 7;
	setp.eq.s64 	%p4, %rd45, 0;
	@%p4 bra 	$L__BB2_13;
	setp.lt.u32 	%p5, %r14, 3;
	@%p5 bra 	$L__BB2_8;
	add.s64 	%rd46, %rd79, %rd5;
	shl.b64 	%rd47, %rd46, 3;
	add.s64 	%rd48, %rd2, %rd47;
	ld.global.f64 	%fd42, [%rd48];
	mad.lo.s64 	%rd49, %rd79, %rd4, %rd3;
	shl.b64 	%rd50, %rd49, 3;
	add.s64 	%rd51, %rd1, %rd50;
	ld.global.f64 	%fd43, [%rd51];
	fma.rn.f64 	%fd44, %fd42, %fd43, %fd69;
	ld.global.f64 	%fd45, [%rd48+8];
	add.s64 	%rd52, %rd51, %rd7;
	ld.global.f64 	%fd46, [%rd52];
	fma.rn.f64 	%fd47, %fd45, %fd46, %fd44;
	ld.global.f64 	%fd48, [%rd48+16];
	add.s64 	%rd53, %rd52, %rd7;
	ld.global.f64 	%fd49, [%rd53];
	fma.rn.f64 	%fd50, %fd48, %fd49, %fd47;
	ld.global.f64 	%fd51, [%rd48+24];
	add.s64 	%rd54, %rd53, %rd7;
	ld.global.f64 	%fd52, [%rd54];
	fma.rn.f64 	%fd69, %fd51, %fd52, %fd50;
	add.s64 	%rd79, %rd79, 4;
$L__BB2_8:
	setp.eq.s32 	%p6, %r15, 0;
	@%p6 bra 	$L__BB2_13;
	setp.eq.s32 	%p7, %r15, 1;
	@%p7 bra 	$L__BB2_11;
	add.s64 	%rd55, %rd79, %rd5;
	shl.b64 	%rd56, %rd55, 3;
	add.s64 	%rd57, %rd2, %rd56;
	ld.global.f64 	%fd54, [%rd57];
	mad.lo.s64 	%rd58, %rd79, %rd4, %rd3;
	shl.b64 	%rd59, %rd58, 3;
	add.s64 	%rd60, %rd1, %rd59;
	ld.global.f64 	%fd55, [%rd60];
	fma.rn.f64 	%fd56, %fd54, %fd55, %fd69;
	ld.global.f64 	%fd57, [%rd57+8];
	add.s64 	%rd61, %rd60, %rd7;
	ld.global.f64 	%fd58, [%rd61];
	fma.rn.f64 	%fd69, %fd57, %fd58, %fd56;
	add.s64 	%rd79, %rd79, 2;
$L__BB2_11:
	and.b64  	%rd62, %rd4, 1;
	setp.eq.b64 	%p8, %rd62, 1;
	not.pred 	%p9, %p8;
	@%p9 bra 	$L__BB2_13;
	add.s64 	%rd63, %rd79, %rd5;
	shl.b64 	%rd64, %rd63, 3;
	add.s64 	%rd65, %rd2, %rd64;
	ld.global.f64 	%fd59, [%rd65];
	mad.lo.s64 	%rd66, %rd79, %rd4, %rd3;
	shl.b64 	%rd67, %rd66, 3;
	add.s64 	%rd68, %rd1, %rd67;
	ld.global.f64 	%fd60, [%rd68];
	fma.rn.f64 	%fd69, %fd59, %fd60, %fd69;
$L__BB2_13:
	add.s64 	%rd74, %rd74, 1;
	setp.ne.s64 	%p10, %rd74, %rd4;
	@%p10 bra 	$L__BB2_2;
$L__BB2_14:
	cvt.u64.u32 	%rd69, %r1;
	cvta.to.global.u64 	%rd70, %rd29;
	mad.lo.s64 	%rd71, %rd69, %rd4, %rd3;
	shl.b64 	%rd72, %rd71, 3;
	add.s64 	%rd73, %rd70, %rd72;
	st.global.f64 	[%rd73], %fd69;
	ret;

}


// ===== COMPILED SASS (sm_100) =====

	.target	sm_100

	.elftype	@"ET_EXEC"


//--------------------- .note.nv.tkinfo           --------------------------
	.section	.note.nv.tkinfo,"",@"SHT_NOTE"
	.sectionflags	@"SHF_NOTE_NV_TKINFO"
	.tkinfo
        /*0018*/ 	.word	0x00000002
        /*0030*/ 	.string	""
        /*0030*/ 	.string	"ptxas"
        /*0030*/ 	.string	"Cuda compilation tools, release 13.0, V13.0.88"
        /*0030*/ 	.string	"Build cuda_13.0.r13.0/compiler.36424714_0"
        /*0030*/ 	.string	"-arch sm_100 -m 64 "



//--------------------- .note.nv.cuinfo           --------------------------
	.section	.note.nv.cuinfo,"",@"SHT_NOTE"
	.sectionflags	@"SHF_NOTE_NV_CUINFO"
        /*0018*/ 	.short	0x0002
        /*001a*/ 	.short	0x0064
        /*001c*/ 	.short	0x0082
	.zero		2


//--------------------- .nv.info                  --------------------------
	.section	.nv.info,"",@"SHT_CUDA_INFO"
	.align	4


	//----- nvinfo : EIATTR_REGCOUNT
	.align		4
        /*0000*/ 	.byte	0x04, 0x2f
        /*0002*/ 	.short	(.L_1 - .L_0)
	.align		4
.L_0:
        /*0004*/ 	.word	index@(process)
        /*0008*/ 	.word	0x00000008


	//----- nvinfo : EIATTR_FRAME_SIZE
	.align		4
.L_1:
        /*000c*/ 	.byte	0x04, 0x11
        /*000e*/ 	.short	(.L_3 - .L_2)
	.align		4
.L_2:
        /*0010*/ 	.word	index@(process)
        /*0014*/ 	.word	0x00000000


	//----- nvinfo : EIATTR_REGCOUNT
	.align		4
.L_3:
        /*0018*/ 	.byte	0x04, 0x2f
        /*001a*/ 	.short	(.L_5 - .L_4)
	.align		4
.L_4:
        /*001c*/ 	.word	index@(ijk)
        /*0020*/ 	.word	0x00000020


	//----- nvinfo : EIATTR_FRAME_SIZE
	.align		4
.L_5:
        /*0024*/ 	.byte	0x04, 0x11
        /*0026*/ 	.short	(.L_7 - .L_6)
	.align		4
.L_6:
        /*0028*/ 	.word	index@(ijk)
        /*002c*/ 	.word	0x00000000


	//----- nvinfo : EIATTR_REGCOUNT
	.align		4
.L_7:
        /*0030*/ 	.byte	0x04, 0x2f
        /*0032*/ 	.short	(.L_9 - .L_8)
	.align		4
.L_8:
        /*0034*/ 	.word	index@(bigk)
        /*0038*/ 	.word	0x00000020


	//----- nvinfo : EIATTR_FRAME_SIZE
	.align		4
.L_9:
        /*003c*/ 	.byte	0x04, 0x11
        /*003e*/ 	.short	(.L_11 - .L_10)
	.align		4
.L_10:
        /*0040*/ 	.word	index@(bigk)
        /*0044*/ 	.word	0x00000000


	//----- nvinfo : EIATTR_MIN_STACK_SIZE
	.align		4
.L_11:
        /*0048*/ 	.byte	0x04, 0x12
        /*004a*/ 	.short	(.L_13 - .L_12)
	.align		4
.L_12:
        /*004c*/ 	.word	index@(bigk)
        /*0050*/ 	.word	0x00000000


	//----- nvinfo : EIATTR_MIN_STACK_SIZE
	.align		4
.L_13:
        /*0054*/ 	.byte	0x04, 0x12
        /*0056*/ 	.short	(.L_15 - .L_14)
	.align		4
.L_14:
        /*0058*/ 	.word	index@(ijk)
        /*005c*/ 	.word	0x00000000


	//----- nvinfo : EIATTR_MIN_STACK_SIZE
	.align		4
.L_15:
        /*0060*/ 	.byte	0x04, 0x12
        /*0062*/ 	.short	(.L_17 - .L_16)
	.align		4
.L_16:
        /*0064*/ 	.word	index@(process)
        /*0068*/ 	.word	0x00000000
.L_17:


//--------------------- .nv.compat                --------------------------
	.section	.nv.compat,"",@"SHT_CUDA_COMPAT_INFO"
	.align	4
        /*0000*/ 	.byte	0x02, 0x09, 0x00, 0x00, 0x02, 0x02, 0x01, 0x00, 0x02, 0x05, 0x05, 0x00, 0x03, 0x07, 0x01, 0x01
        /*0010*/ 	.byte	0x02, 0x03, 0x00, 0x00, 0x02, 0x06, 0x01, 0x00, 0x04, 0x0b, 0x08, 0x00, 0x01, 0x00, 0x00, 0x00
        /*0020*/ 	.byte	0x00, 0x00, 0x00, 0x00


//--------------------- .nv.info.bigk             --------------------------
	.section	.nv.info.bigk,"",@"SHT_CUDA_INFO"
	.sectionflags	@""
	.align	4


	//----- nvinfo : EIATTR_CUDA_API_VERSION
	.align		4
        /*0000*/ 	.byte	0x04, 0x37
        /*0002*/ 	.short	(.L_19 - .L_18)
.L_18:
        /*0004*/ 	.word	0x00000082


	//----- nvinfo : EIATTR_KPARAM_INFO
	.align		4
.L_19:
        /*0008*/ 	.byte	0x04, 0x17
        /*000a*/ 	.short	(.L_21 - .L_20)
.L_20:
        /*000c*/ 	.word	0x00000000
        /*0010*/ 	.short	0x0002
        /*0012*/ 	.short	0x0010
        /*0014*/ 	.byte	0x00, 0xf5, 0x21, 0x00


	//----- nvinfo : EIATTR_KPARAM_INFO
	.align		4
.L_21:
        /*0018*/ 	.byte	0x04, 0x17
        /*001a*/ 	.short	(.L_23 - .L_22)
.L_22:
        /*001c*/ 	.word	0x00000000
        /*0020*/ 	.short	0x0001
        /*0022*/ 	.short	0x0008
        /*0024*/ 	.byte	0x00, 0xf5, 0x21, 0x00


	//----- nvinfo : EIATTR_KPARAM_INFO
	.align		4
.L_23:
        /*0028*/ 	.byte	0x04, 0x17
        /*002a*/ 	.short	(.L_25 - .L_24)
.L_24:
        /*002c*/ 	.word	0x00000000
        /*0030*/ 	.short	0x0000
        /*0032*/ 	.short	0x0000
        /*0034*/ 	.byte	0x00, 0xf5, 0x21, 0x00


	//----- nvinfo : EIATTR_SPARSE_MMA_MASK
	.align		4
.L_25:
        /*0038*/ 	.byte	0x03, 0x50
        /*003a*/ 	.short	0x0000


	//----- nvinfo : EIATTR_MAXREG_COUNT
	.align		4
        /*003c*/ 	.byte	0x03, 0x1b
        /*003e*/ 	.short	0x00ff


	//----- nvinfo : EIATTR_MERCURY_ISA_VERSION
	.align		4
        /*0040*/ 	.byte	0x03, 0x5f
        /*0042*/ 	.short	0x0101


	//----- nvinfo : EIATTR_VRC_CTA_INIT_COUNT
	.align		4
        /*0044*/ 	.byte	0x02, 0x4a
	.zero		1
	.zero		1


	//----- nvinfo : EIATTR_EXIT_INSTR_OFFSETS
	.align		4
        /*0048*/ 	.byte	0x04, 0x1c
        /*004a*/ 	.short	(.L_27 - .L_26)


	//   ....[0]....
.L_26:
        /*004c*/ 	.word	0x00000c30


	//----- nvinfo : EIATTR_CBANK_PARAM_SIZE
	.align		4
.L_27:
        /*0050*/ 	.byte	0x03, 0x19
        /*0052*/ 	.short	0x0018


	//----- nvinfo : EIATTR_PARAM_CBANK
	.align		4
        /*0054*/ 	.byte	0x04, 0x0a
        /*0056*/ 	.short	(.L_29 - .L_28)
	.align		4
.L_28:
        /*0058*/ 	.word	index@(.nv.constant0.bigk)
        /*005c*/ 	.short	0x0380
        /*005e*/ 	.short	0x0018


	//----- nvinfo : EIATTR_SW_WAR
	.align		4
.L_29:
        /*0060*/ 	.byte	0x04, 0x36
        /*0062*/ 	.short	(.L_31 - .L_30)
.L_30:
        /*0064*/ 	.word	0x00000008
.L_31:


//--------------------- .nv.info.ijk              --------------------------
	.section	.nv.info.ijk,"",@"SHT_CUDA_INFO"
	.sectionflags	@""
	.align	4


	//----- nvinfo : EIATTR_CUDA_API_VERSION
	.align		4
        /*0000*/ 	.byte	0x04, 0x37
        /*0002*/ 	.short	(.L_33 - .L_32)
.L_32:
        /*0004*/ 	.word	0x00000082


	//----- nvinfo : EIATTR_KPARAM_INFO
	.align		4
.L_33:
        /*0008*/ 	.byte	0x04, 0x17
        /*000a*/ 	.short	(.L_35 - .L_34)
.L_34:
        /*000c*/ 	.word	0x00000000
        /*0010*/ 	.short	0x0002
        /*0012*/ 	.short	0x0010
        /*0014*/ 	.byte	0x00, 0xf5, 0x21, 0x00


	//----- nvinfo : EIATTR_KPARAM_INFO
	.align		4
.L_35:
        /*0018*/ 	.byte	0x04, 0x17
        /*001a*/ 	.short	(.L_37 - .L_36)
.L_36:
        /*001c*/ 	.word	0x00000000
        /*0020*/ 	.short	0x0001
        /*0022*/ 	.short	0x0008
        /*0024*/ 	.byte	0x00, 0xf5, 0x21, 0x00


	//----- nvinfo : EIATTR_KPARAM_INFO
	.align		4
.L_37:
        /*0028*/ 	.byte	0x04, 0x17
        /*002a*/ 	.short	(.L_39 - .L_38)
.L_38:
        /*002c*/ 	.word	0x00000000
        /*0030*/ 	.short	0x0000
        /*0032*/ 	.short	0x0000
        /*0034*/ 	.byte	0x00, 0xf5, 0x21, 0x00


	//----- nvinfo : EIATTR_SPARSE_MMA_MASK
	.align		4
.L_39:
        /*0038*/ 	.byte	0x03, 0x50
        /*003a*/ 	.short	0x0000


	//----- nvinfo : EIATTR_MAXREG_COUNT
	.align		4
        /*003c*/ 	.byte	0x03, 0x1b
        /*003e*/ 	.short	0x00ff


	//----- nvinfo : EIATTR_MERCURY_ISA_VERSION
	.align		4
        /*0040*/ 	.byte	0x03, 0x5f
        /*0042*/ 	.short	0x0101


	//----- nvinfo : EIATTR_VRC_CTA_INIT_COUNT
	.align		4
        /*0044*/ 	.byte	0x02, 0x4a
	.zero		1
	.zero		1


	//----- nvinfo : EIATTR_EXIT_INSTR_OFFSETS
	.align		4
        /*0048*/ 	.byte	0x04, 0x1c
        /*004a*/ 	.short	(.L_41 - .L_40)


	//   ....[0]....
.L_40:
        /*004c*/ 	.word	0x00000b70


	//----- nvinfo : EIATTR_CBANK_PARAM_SIZE
	.align		4
.L_41:
        /*0050*/ 	.byte	0x03, 0x19
        /*0052*/ 	.short	0x0018


	//----- nvinfo : EIATTR_PARAM_CBANK
	.align		4
        /*0054*/ 	.byte	0x04, 0x0a
        /*0056*/ 	.short	(.L_43 - .L_42)
	.align		4
.L_42:
        /*0058*/ 	.word	index@(.nv.constant0.ijk)
        /*005c*/ 	.short	0x0380
        /*005e*/ 	.short	0x0018


	//----- nvinfo : EIATTR_SW_WAR
	.align		4
.L_43:
        /*0060*/ 	.byte	0x04, 0x36
        /*0062*/ 	.short	(.L_45 - .L_44)
.L_44:
        /*0064*/ 	.word	0x00000008
.L_45:


//--------------------- .nv.info.process          --------------------------
	.section	.nv.info.process,"",@"SHT_CUDA_INFO"
	.sectionflags	@""
	.align	4


	//----- nvinfo : EIATTR_CUDA_API_VERSION
	.align		4
        /*0000*/ 	.byte	0x04, 0x37
        /*0002*/ 	.short	(.L_47 - .L_46)
.L_46:
        /*0004*/ 	.word	0x00000082


	//----- nvinfo : EIATTR_KPARAM_INFO
	.align		4
.L_47:
        /*0008*/ 	.byte	0x04, 0x17
        /*000a*/ 	.short	(.L_49 - .L_48)
.L_48:
        /*000c*/ 	.word	0x00000000
        /*0010*/ 	.short	0x0000
        /*0012*/ 	.short	0x0000
        /*0014*/ 	.byte	0x00, 0xf5, 0x21, 0x00


	//----- nvinfo : EIATTR_SPARSE_MMA_MASK
	.align		4
.L_49:
        /*0018*/ 	.byte	0x03, 0x50
        /*001a*/ 	.short	0x0000


	//----- nvinfo : EIATTR_MAXREG_COUNT
	.align		4
        /*001c*/ 	.byte	0x03, 0x1b
        /*001e*/ 	.short	0x00ff


	//----- nvinfo : EIATTR_MERCURY_ISA_VERSION
	.align		4
        /*0020*/ 	.byte	0x03, 0x5f
        /*0022*/ 	.short	0x0101


	//----- nvinfo : EIATTR_VRC_CTA_INIT_COUNT
	.align		4
        /*0024*/ 	.byte	0x02, 0x4a
	.zero		1
	.zero		1


	//----- nvinfo : EIATTR_EXIT_INSTR_OFFSETS
	.align		4
        /*0028*/ 	.byte	0x04, 0x1c
        /*002a*/ 	.short	(.L_51 - .L_50)


	//   ....[0]....
.L_50:
        /*002c*/ 	.word	0x000000b0


	//----- nvinfo : EIATTR_CBANK_PARAM_SIZE
	.align		4
.L_51:
        /*0030*/ 	.byte	0x03, 0x19
        /*0032*/ 	.short	0x0008


	//----- nvinfo : EIATTR_PARAM_CBANK
	.align		4
        /*0034*/ 	.byte	0x04, 0x0a
        /*0036*/ 	.short	(.L_53 - .L_52)
	.align		4
.L_52:
        /*0038*/ 	.word	index@(.nv.constant0.process)
        /*003c*/ 	.short	0x0380
        /*003e*/ 	.short	0x0008


	//----- nvinfo : EIATTR_SW_WAR
	.align		4
.L_53:
        /*0040*/ 	.byte	0x04, 0x36
        /*0042*/ 	.short	(.L_55 - .L_54)
.L_54:
        /*0044*/ 	.word	0x00000008
.L_55:


//--------------------- .nv.callgraph             --------------------------
	.section	.nv.callgraph,"",@"SHT_CUDA_CALLGRAPH"
	.align	4
	.sectionentsize	8
	.align		4
        /*0000*/ 	.word	0x00000000
	.align		4
        /*0004*/ 	.word	0xffffffff
	.align		4
        /*0008*/ 	.word	0x00000000
	.align		4
        /*000c*/ 	.word	0xfffffffe
	.align		4
        /*0010*/ 	.word	0x00000000
	.align		4
        /*0014*/ 	.word	0xfffffffd
	.align		4
        /*0018*/ 	.word	0x00000000
	.align		4
        /*001c*/ 	.word	0xfffffffc


//--------------------- .text.bigk                --------------------------
	.section	.text.bigk,"ax",@progbits
	.align	128
        .global         bigk
        .type           bigk,@function
        .size           bigk,(.L_x_15 - bigk)
        .other          bigk,@"STO_CUDA_ENTRY STV_DEFAULT"
bigk:
.text.bigk:
[----:B------:R-:W-:Y:S08]  /*0000*/  LDC R1, c[0x0][0x37c] ;  /* 0x0000df00ff017b82 */ /* 0x000ff00000000800 */
[----:B------:R-:W0:Y:S01]  /*0010*/  LDC R3, c[0x0][0x360] ;  /* 0x0000d800ff037b82 */ /* 0x000e220000000800 */
[----:B------:R-:W1:Y:S01]  /*0020*/  S2R R2, SR_TID.X ;  /* 0x0000000000027919 */ /* 0x000e620000002100 */
[----:B------:R-:W2:Y:S01]  /*0030*/  LDCU.64 UR8, c[0x0][0x358] ;  /* 0x00006b00ff0877ac */ /* 0x000ea20008000a00 */
[----:B------:R-:W-:Y:S01]  /*0040*/  CS2R R20, SRZ ;  /* 0x0000000000147805 */ /* 0x000fe2000001ff00 */
[----:B------:R-:W3:Y:S04]  /*0050*/  S2R R5, SR_TID.Y ;  /* 0x0000000000057919 */ /* 0x000ee80000002200 */
[----:B------:R-:W3:Y:S01]  /*0060*/  LDC R4, c[0x0][0x364] ;  /* 0x0000d900ff047b82 */ /* 0x000ee20000000800 */
[----:B------:R-:W0:Y:S07]  /*0070*/  LDCU UR6, c[0x0][0x370] ;  /* 0x00006e00ff0677ac */ /* 0x000e2e0008000800 */
[----:B------:R-:W1:Y:S08]  /*0080*/  S2UR UR4, SR_CTAID.X ;  /* 0x00000000000479c3 */ /* 0x000e700000002500 */
[----:B------:R-:W3:Y:S01]  /*0090*/  S2UR UR5, SR_CTAID.Y ;  /* 0x00000000000579c3 */ /* 0x000ee20000002600 */
[----:B0-----:R-:W-:-:S05]  /*00a0*/  IMAD R0, R3, UR6, RZ ;  /* 0x0000000603007c24 */ /* 0x001fca000f8e02ff */
[----:B------:R-:W-:Y:S01]  /*00b0*/  ISETP.NE.AND P0, PT, R0, RZ, PT ;  /* 0x000000ff0000720c */ /* 0x000fe20003f05270 */
[----:B-1----:R-:W-:Y:S02]  /*00c0*/  IMAD R3, R3, UR4, R2 ;  /* 0x0000000403037c24 */ /* 0x002fe4000f8e0202 */
[----:B---3--:R-:W-:-:S10]  /*00d0*/  IMAD R2, R4, UR5, R5 ;  /* 0x0000000504027c24 */ /* 0x008fd4000f8e0205 */
[----:B--2---:R-:W-:Y:S05]  /*00e0*/  @!P0 BRA `(.L_x_0) ;  /* 0x0000000800ac8947 */ /* 0x004fea0003800000 */
[----:B------:R-:W0:Y:S01]  /*00f0*/  LDCU.64 UR6, c[0x0][0x388] ;  /* 0x00007100ff0677ac */ /* 0x000e220008000a00 */
[----:B------:R-:W-:Y:S01]  /*0100*/  LOP3.LUT R4, R0, 0x7, RZ, 0xc0, !PT ;  /* 0x0000000700047812 */ /* 0x000fe200078ec0ff */
[----:B------:R-:W-:Y:S01]  /*0110*/  IMAD.WIDE.U32 R8, R3, R0, RZ ;  /* 0x0000000003087225 */ /* 0x000fe200078e00ff */
[----:B------:R-:W-:Y:S01]  /*0120*/  SHF.R.U32.HI R22, RZ, 0x1d, R0 ;  /* 0x0000001dff167819 */ /* 0x000fe20000011600 */
[----:B------:R-:W-:Y:S01]  /*0130*/  UMOV UR4, URZ ;  /* 0x000000ff00047c82 */ /* 0x000fe20008000000 */
[----:B------:R-:W-:Y:S01]  /*0140*/  CS2R R20, SRZ ;  /* 0x0000000000147805 */ /* 0x000fe2000001ff00 */
[----:B------:R-:W-:Y:S01]  /*0150*/  VIADD R5, R4, 0xffffffff ;  /* 0xffffffff04057836 */ /* 0x000fe20000000000 */
[----:B------:R-:W-:Y:S01]  /*0160*/  UMOV UR5, URZ ;  /* 0x000000ff00057c82 */ /* 0x000fe20008000000 */
[----:B------:R-:W-:Y:S01]  /*0170*/  VIADD R4, R9, UR4 ;  /* 0x0000000409047c36 */ /* 0x000fe20008000000 */
[----:B------:R-:W-:Y:S01]  /*0180*/  UMOV UR4, URZ ;  /* 0x000000ff00047c82 */ /* 0x000fe20008000000 */
[----:B------:R-:W-:Y:S01]  /*0190*/  IMAD.SHL.U32 R7, R0, 0x8, RZ ;  /* 0x0000000800077824 */ /* 0x000fe200078e00ff */
[----:B------:R-:W-:-:S02]  /*01a0*/  ISETP.GE.U32.AND P2, PT, R5, 0x3, PT ;  /* 0x000000030500780c */ /* 0x000fc40003f46070 */
[----:B0-----:R-:W-:-:S04]  /*01b0*/  LEA R6, P0, R8, UR6, 0x3 ;  /* 0x0000000608067c11 */ /* 0x001fc8000f8018ff */
[----:B------:R-:W-:Y:S02]  /*01c0*/  IADD3 R5, P1, PT, R6, 0x20, RZ ;  /* 0x0000002006057810 */ /* 0x000fe40007f3e0ff */
[----:B------:R-:W-:Y:S02]  /*01d0*/  LEA.HI.X R23, R8, UR7, R4, 0x3, P0 ;  /* 0x0000000708177c11 */ /* 0x000fe400080f1c04 */
[----:B------:R-:W-:-:S03]  /*01e0*/  LOP3.LUT R6, R0, 0xfffffff8, RZ, 0xc0, !PT ;  /* 0xfffffff800067812 */ /* 0x000fc600078ec0ff */
[----:B------:R-:W-:-:S07]  /*01f0*/  IMAD.X R23, RZ, RZ, R23, P1 ;  /* 0x000000ffff177224 */ /* 0x000fce00008e0617 */
.L_x_6:
[C---:B------:R-:W-:Y:S01]  /*0200*/  ISETP.GE.U32.AND P1, PT, R0.reuse, 0x8, PT ;  /* 0x000000080000780c */ /* 0x040fe20003f26070 */
[----:B------:R-:W-:Y:S01]  /*0210*/  UIADD3 UR4, UP0, UPT, UR4, 0x1, URZ ;  /* 0x0000000104047890 */ /* 0x000fe2000ff1e0ff */
[----:B------:R-:W-:Y:S02]  /*0220*/  IMAD.MOV.U32 R29, RZ, RZ, RZ ;  /* 0x000000ffff1d7224 */ /* 0x000fe400078e00ff */
[----:B------:R-:W-:Y:S01]  /*0230*/  IMAD.MOV.U32 R27, RZ, RZ, RZ ;  /* 0x000000ffff1b7224 */ /* 0x000fe200078e00ff */
[----:B------:R-:W-:Y:S02]  /*0240*/  UIADD3.X UR5, UPT, UPT, URZ, UR5, URZ, UP0, !UPT ;  /* 0x00000005ff057290 */ /* 0x000fe400087fe4ff */
[----:B------:R-:W-:-:S04]  /*0250*/  ISETP.NE.U32.AND P0, PT, R0, UR4, PT ;  /* 0x0000000400007c0c */ /* 0x000fc8000bf05070 */
[----:B------:R-:W-:Y:S02]  /*0260*/  ISETP.NE.AND.EX P0, PT, RZ, UR5, PT, P0 ;  /* 0x00000005ff007c0c */ /* 0x000fe4000bf05300 */
[----:B------:R-:W-:Y:S11]  /*0270*/  @!P1 BRA `(.L_x_1) ;  /* 0x0000000000f49947 */ /* 0x000ff60003800000 */
[----:B------:R-:W0:Y:S01]  /*0280*/  LDCU.64 UR6, c[0x0][0x390] ;  /* 0x00007200ff0677ac */ /* 0x000e220008000a00 */
[----:B------:R-:W-:Y:S02]  /*0290*/  IMAD.MOV.U32 R14, RZ, RZ, R5 ;  /* 0x000000ffff0e7224 */ /* 0x000fe400078e0005 */
[----:B------:R-:W-:Y:S02]  /*02a0*/  IMAD.MOV.U32 R15, RZ, RZ, R23 ;  /* 0x000000ffff0f7224 */ /* 0x000fe400078e0017 */
[----:B------:R-:W-:Y:S02]  /*02b0*/  IMAD.MOV.U32 R24, RZ, RZ, R6 ;  /* 0x000000ffff187224 */ /* 0x000fe400078e0006 */
[----:B------:R-:W-:Y:S01]  /*02c0*/  IMAD.MOV.U32 R26, RZ, RZ, RZ ;  /* 0x000000ffff1a7224 */ /* 0x000fe200078e00ff */
[----:B0-----:R-:W-:-:S04]  /*02d0*/  LEA R27, P1, R2, UR6, 0x3 ;  /* 0x00000006021b7c11 */ /* 0x001fc8000f8218ff */
[----:B------:R-:W-:-:S09]  /*02e0*/  LEA.HI.X R25, R2, UR7, RZ, 0x3, P1 ;  /* 0x0000000702197c11 */ /* 0x000fd200088f1cff */
.L_x_2:
[----:B------:R-:W-:Y:S02]  /*02f0*/  IMAD.MOV.U32 R10, RZ, RZ, R14 ;  /* 0x000000ffff0a7224 */ /* 0x000fe400078e000e */
[----:B------:R-:W-:Y:S02]  /*0300*/  IMAD.MOV.U32 R11, RZ, RZ, R15 ;  /* 0x000000ffff0b7224 */ /* 0x000fe400078e000f */
[----:B------:R-:W-:Y:S02]  /*0310*/  IMAD.MOV.U32 R14, RZ, RZ, R27 ;  /* 0x000000ffff0e7224 */ /* 0x000fe400078e001b */
[----:B------:R-:W-:Y:S01]  /*0320*/  IMAD.MOV.U32 R15, RZ, RZ, R25 ;  /* 0x000000ffff0f7224 */ /* 0x000fe200078e0019 */
[----:B------:R-:W2:Y:S04]  /*0330*/  LDG.E.64 R18, desc[UR8][R10.64+-0x20] ;  /* 0xffffe0080a127981 */ /* 0x000ea8000c1e1b00 */
[----:B------:R-:W2:Y:S01]  /*0340*/  LDG.E.64 R16, desc[UR8][R14.64] ;  /* 0x000000080e107981 */ /* 0x000ea2000c1e1b00 */
[----:B------:R-:W-:-:S05]  /*0350*/  IADD3 R12, P1, PT, R7, R27, RZ ;  /* 0x0000001b070c7210 */ /* 0x000fca0007f3e0ff */
[----:B------:R-:W-:-:S06]  /*0360*/  IMAD.X R13, R22, 0x1, R25, P1 ;  /* 0x00000001160d7824 */ /* 0x000fcc00008e0619 */
[----:B------:R-:W3:Y:S01]  /*0370*/  LDG.E.64 R12, desc[UR8][R12.64] ;  /* 0x000000080c0c7981 */ /* 0x000ee2000c1e1b00 */
[----:B--2---:R-:W-:-:S03]  /*0380*/  DFMA R20, R18, R16, R20 ;  /* 0x000000101214722b */ /* 0x004fc60000000014 */
[----:B------:R-:W3:Y:S01]  /*0390*/  LDG.E.64 R16, desc[UR8][R10.64+-0x18] ;  /* 0xffffe8080a107981 */ /* 0x000ee2000c1e1b00 */
[----:B------:R-:W-:-:S04]  /*03a0*/  LEA R18, P1, R0, R27, 0x4 ;  /* 0x0000001b00127211 */ /* 0x000fc800078220ff */
[----:B------:R-:W-:-:S06]  /*03b0*/  LEA.HI.X R19, R0, R25, RZ, 0x4, P1 ;  /* 0x0000001900137211 */ /* 0x000fcc00008f24ff */
[----:B------:R-:W2:Y:S01]  /*03c0*/  LDG.E.64 R18, desc[UR8][R18.64] ;  /* 0x0000000812127981 */ /* 0x000ea2000c1e1b00 */
[----:B---3--:R-:W-:-:S03]  /*03d0*/  DFMA R20, R16, R12, R20 ;  /* 0x0000000c1014722b */ /* 0x008fc60000000014 */
[----:B------:R-:W2:Y:S01]  /*03e0*/  LDG.E.64 R16, desc[UR8][R10.64+-0x10] ;  /* 0xfffff0080a107981 */ /* 0x000ea2000c1e1b00 */
[----:B------:R-:W-:Y:S01]  /*03f0*/  IMAD.WIDE.U32 R28, R0, 0x18, R14 ;  /* 0x00000018001c7825 */ /* 0x000fe200078e000e */
[----:B------:R-:W-:Y:S02]  /*0400*/  UMOV UR6, URZ ;  /* 0x000000ff00067c82 */ /* 0x000fe40008000000 */
[----:B------:R-:W3:Y:S01]  /*0410*/  LDG.E.64 R12, desc[UR8][R10.64+-0x8] ;  /* 0xfffff8080a0c7981 */ /* 0x000ee2000c1e1b00 */
[----:B------:R-:W-:Y:S01]  /*0420*/  VIADD R29, R29, UR6 ;  /* 0x000000061d1d7c36 */ /* 0x000fe20008000000 */
[----:B--2---:R-:W-:-:S04]  /*0430*/  DFMA R18, R16, R18, R20 ;  /* 0x000000121012722b */ /* 0x004fc80000000014 */
[----:B------:R-:W3:Y:S04]  /*0440*/  LDG.E.64 R16, desc[UR8][R28.64] ;  /* 0x000000081c107981 */ /* 0x000ee8000c1e1b00 */
[----:B---3--:R-:W-:Y:S01]  /*0450*/  DFMA R16, R12, R16, R18 ;  /* 0x000000100c10722b */ /* 0x008fe20000000012 */
[C---:B------:R-:W-:Y:S01]  /*0460*/  LEA R18, P1, R0.reuse, R27, 0x5 ;  /* 0x0000001b00127211 */ /* 0x040fe200078228ff */
[----:B------:R-:W2:Y:S03]  /*0470*/  LDG.E.64 R12, desc[UR8][R10.64] ;  /* 0x000000080a0c7981 */ /* 0x000ea6000c1e1b00 */
[----:B------:R-:W-:-:S06]  /*0480*/  LEA.HI.X R19, R0, R25, RZ, 0x5, P1 ;  /* 0x0000001900137211 */ /* 0x000fcc00008f2cff */
[----:B------:R-:W2:Y:S01]  /*0490*/  LDG.E.64 R18, desc[UR8][R18.64] ;  /* 0x0000000812127981 */ /* 0x000ea2000c1e1b00 */
[----:B------:R-:W-:-:S04]  /*04a0*/  IMAD.WIDE.U32 R20, R0, 0x28, R14 ;  /* 0x0000002800147825 */ /* 0x000fc800078e000e */
[----:B------:R-:W-:Y:S01]  /*04b0*/  VIADD R21, R21, UR6 ;  /* 0x0000000615157c36 */ /* 0x000fe20008000000 */
[----:B--2---:R-:W-:-:S04]  /*04c0*/  DFMA R18, R12, R18, R16 ;  /* 0x000000120c12722b */ /* 0x004fc80000000010 */
[----:B------:R-:W2:Y:S04]  /*04d0*/  LDG.E.64 R12, desc[UR8][R20.64] ;  /* 0x00000008140c7981 */ /* 0x000ea8000c1e1b00 */
[----:B------:R-:W2:Y:S01]  /*04e0*/  LDG.E.64 R16, desc[UR8][R10.64+0x8] ;  /* 0x000008080a107981 */ /* 0x000ea2000c1e1b00 */
[----:B------:R-:W-:-:S04]  /*04f0*/  IMAD.WIDE.U32 R28, R0, 0x30, R14 ;  /* 0x00000030001c7825 */ /* 0x000fc800078e000e */
[----:B------:R-:W-:Y:S01]  /*0500*/  VIADD R29, R29, UR6 ;  /* 0x000000061d1d7c36 */ /* 0x000fe20008000000 */
[----:B------:R-:W3:Y:S01]  /*0510*/  LDG.E.64 R20, desc[UR8][R10.64+0x18] ;  /* 0x000018080a147981 */ /* 0x000ee2000c1e1b00 */
[----:B------:R-:W-:Y:S01]  /*0520*/  IADD3 R24, P1, PT, R24, -0x8, RZ ;  /* 0xfffffff818187810 */ /* 0x000fe20007f3e0ff */
[----:B--2---:R-:W-:Y:S01]  /*0530*/  DFMA R12, R16, R12, R18 ;  /* 0x0000000c100c722b */ /* 0x004fe20000000012 */
[----:B------:R-:W-:Y:S01]  /*0540*/  IMAD.WIDE.U32 R18, R0, 0x38, R14 ;  /* 0x0000003800127825 */ /* 0x000fe200078e000e */
[----:B------:R-:W2:Y:S04]  /*0550*/  LDG.E.64 R16, desc[UR8][R10.64+0x10] ;  /* 0x000010080a107981 */ /* 0x000ea8000c1e1b00 */
[----:B------:R-:W2:Y:S01]  /*0560*/  LDG.E.64 R14, desc[UR8][R28.64] ;  /* 0x000000081c0e7981 */ /* 0x000ea2000c1e1b00 */
[----:B------:R-:W-:-:S06]  /*0570*/  VIADD R19, R19, UR6 ;  /* 0x0000000613137c36 */ /* 0x000fcc0008000000 */
[----:B------:R-:W3:Y:S01]  /*0580*/  LDG.E.64 R18, desc[UR8][R18.64] ;  /* 0x0000000812127981 */ /* 0x000ee2000c1e1b00 */
[----:B------:R-:W-:Y:S02]  /*0590*/  IADD3.X R26, PT, PT, R26, -0x1, RZ, P1, !PT ;  /* 0xffffffff1a1a7810 */ /* 0x000fe40000ffe4ff */
[----:B------:R-:W-:-:S04]  /*05a0*/  ISETP.NE.U32.AND P1, PT, R24, RZ, PT ;  /* 0x000000ff1800720c */ /* 0x000fc80003f25070 */
[----:B------:R-:W-:Y:S02]  /*05b0*/  ISETP.NE.AND.EX P1, PT, R26, RZ, PT, P1 ;  /* 0x000000ff1a00720c */ /* 0x000fe40003f25310 */
[----:B------:R-:W-:-:S04]  /*05c0*/  LEA R27, P3, R0, R27, 0x6 ;  /* 0x0000001b001b7211 */ /* 0x000fc800078630ff */
[----:B------:R-:W-:Y:S01]  /*05d0*/  LEA.HI.X R25, R0, R25, RZ, 0x6, P3 ;  /* 0x0000001900197211 */ /* 0x000fe200018f34ff */
[----:B--2---:R-:W-:Y:S01]  /*05e0*/  DFMA R12, R16, R14, R12 ;  /* 0x0000000e100c722b */ /* 0x004fe2000000000c */
[----:B------:R-:W-:-:S07]  /*05f0*/  IADD3 R14, P4, PT, R10, 0x40, RZ ;  /* 0x000000400a0e7810 */ /* 0x000fce0007f9e0ff */
[----:B---3--:R-:W-:Y:S01]  /*0600*/  DFMA R20, R20, R18, R12 ;  /* 0x000000121414722b */ /* 0x008fe2000000000c */
[----:B------:R-:W-:Y:S01]  /*0610*/  IMAD.X R15, RZ, RZ, R11, P4 ;  /* 0x000000ffff0f7224 */ /* 0x000fe200020e060b */
[----:B------:R-:W-:Y:S09]  /*0620*/  @P1 BRA `(.L_x_2) ;  /* 0xfffffffc00301947 */ /* 0x000ff2000383ffff */
[----:B------:R-:W-:Y:S01]  /*0630*/  IMAD.MOV.U32 R29, RZ, RZ, R6 ;  /* 0x000000ffff1d7224 */ /* 0x000fe200078e0006 */
[----:B------:R-:W-:-:S07]  /*0640*/  MOV R27, RZ ;  /* 0x000000ff001b7202 */ /* 0x000fce0000000f00 */
.L_x_1:
[----:B------:R-:W-:-:S13]  /*0650*/  LOP3.LUT P1, RZ, R0, 0x7, RZ, 0xc0, !PT ;  /* 0x0000000700ff7812 */ /* 0x000fda000782c0ff */
[----:B------:R-:W-:Y:S05]  /*0660*/  @!P1 BRA `(.L_x_3) ;  /* 0x0000000400489947 */ /* 0x000fea0003800000 */
[----:B------:R-:W-:Y:S05]  /*0670*/  @!P2 BRA `(.L_x_4) ;  /* 0x000000000084a947 */ /* 0x000fea0003800000 */
[----:B------:R-:W0:Y:S01]  /*0680*/  LDCU.64 UR6, c[0x0][0x388] ;  /* 0x00007100ff0677ac */ /* 0x000e220008000a00 */
[----:B------:R-:W-:Y:S01]  /*0690*/  IMAD.MOV.U32 R10, RZ, RZ, R2 ;  /* 0x000000ffff0a7224 */ /* 0x000fe200078e0002 */
[----:B------:R-:W-:Y:S01]  /*06a0*/  IADD3 R13, P1, PT, R29, R8, RZ ;  /* 0x000000081d0d7210 */ /* 0x000fe20007f3e0ff */
[----:B------:R-:W-:Y:S01]  /*06b0*/  IMAD.MOV.U32 R11, RZ, RZ, RZ ;  /* 0x000000ffff0b7224 */ /* 0x000fe200078e00ff */
[----:B------:R-:W1:Y:S01]  /*06c0*/  LDCU.64 UR10, c[0x0][0x390] ;  /* 0x00007200ff0a77ac */ /* 0x000e620008000a00 */
[----:B------:R-:W-:Y:S02]  /*06d0*/  IMAD R15, R27, R0, RZ ;  /* 0x000000001b0f7224 */ /* 0x000fe400078e02ff */
[----:B------:R-:W-:-:S04]  /*06e0*/  IMAD.WIDE.U32 R10, R0, R29, R10 ;  /* 0x0000001d000a7225 */ /* 0x000fc800078e000a */
[----:B------:R-:W-:Y:S02]  /*06f0*/  IMAD.X R14, R27, 0x1, R4, P1 ;  /* 0x000000011b0e7824 */ /* 0x000fe400008e0604 */
[----:B------:R-:W-:Y:S01]  /*0700*/  IMAD.IADD R11, R11, 0x1, R15 ;  /* 0x000000010b0b7824 */ /* 0x000fe200078e020f */
[C---:B0-----:R-:W-:Y:S02]  /*0710*/  LEA R24, P1, R13.reuse, UR6, 0x3 ;  /* 0x000000060d187c11 */ /* 0x041fe4000f8218ff */
[C---:B-1----:R-:W-:Y:S02]  /*0720*/  LEA R12, P3, R10.reuse, UR10, 0x3 ;  /* 0x0000000a0a0c7c11 */ /* 0x042fe4000f8618ff */
[----:B------:R-:W-:Y:S02]  /*0730*/  LEA.HI.X R25, R13, UR7, R14, 0x3, P1 ;  /* 0x000000070d197c11 */ /* 0x000fe400088f1c0e */
[----:B------:R-:W-:Y:S02]  /*0740*/  LEA.HI.X R13, R10, UR11, R11, 0x3, P3 ;  /* 0x0000000b0a0d7c11 */ /* 0x000fe400098f1c0b */
[----:B------:R-:W-:Y:S01]  /*0750*/  IADD3 R10, P1, PT, R7, R12, RZ ;  /* 0x0000000c070a7210 */ /* 0x000fe20007f3e0ff */
[----:B------:R-:W2:Y:S04]  /*0760*/  LDG.E.64 R18, desc[UR8][R24.64] ;  /* 0x0000000818127981 */ /* 0x000ea8000c1e1b00 */
[----:B------:R-:W2:Y:S01]  /*0770*/  LDG.E.64 R16, desc[UR8][R12.64] ;  /* 0x000000080c107981 */ /* 0x000ea2000c1e1b00 */
[----:B------:R-:W-:-:S03]  /*0780*/  IMAD.X R11, R22, 0x1, R13, P1 ;  /* 0x00000001160b7824 */ /* 0x000fc600008e060d */
[----:B------:R-:W3:Y:S04]  /*0790*/  LDG.E.64 R14, desc[UR8][R24.64+0x8] ;  /* 0x00000808180e7981 */ /* 0x000ee8000c1e1b00 */
[----:B------:R-:W3:Y:S01]  /*07a0*/  LDG.E.64 R12, desc[UR8][R10.64] ;  /* 0x000000080a0c7981 */ /* 0x000ee2000c1e1b00 */
[----:B--2---:R-:W-:Y:S01]  /*07b0*/  DFMA R18, R18, R16, R20 ;  /* 0x000000101212722b */ /* 0x004fe20000000014 */
[----:B------:R-:W-:Y:S02]  /*07c0*/  IADD3 R16, P1, PT, R7, R10, RZ ;  /* 0x0000000a07107210 */ /* 0x000fe40007f3e0ff */
[----:B------:R-:W2:Y:S03]  /*07d0*/  LDG.E.64 R20, desc[UR8][R24.64+0x10] ;  /* 0x0000100818147981 */ /* 0x000ea6000c1e1b00 */
[----:B------:R-:W-:-:S02]  /*07e0*/  IMAD.X R17, R22, 0x1, R11, P1 ;  /* 0x0000000116117824 */ /* 0x000fc400008e060b */
[----:B------:R-:W4:Y:S01]  /*07f0*/  LDG.E.64 R10, desc[UR8][R24.64+0x18] ;  /* 0x00001808180a7981 */ /* 0x000f22000c1e1b00 */
[----:B---3--:R-:W-:Y:S01]  /*0800*/  DFMA R12, R14, R12, R18 ;  /* 0x0000000c0e0c722b */ /* 0x008fe20000000012 */
[----:B------:R-:W-:Y:S02]  /*0810*/  IADD3 R14, P1, PT, R7, R16, RZ ;  /* 0x00000010070e7210 */ /* 0x000fe40007f3e0ff */
[----:B------:R-:W2:Y:S03]  /*0820*/  LDG.E.64 R18, desc[UR8][R16.64] ;  /* 0x0000000810127981 */ /* 0x000ea6000c1e1b00 */
[----:B------:R-:W-:-:S06]  /*0830*/  IMAD.X R15, R22, 0x1, R17, P1 ;  /* 0x00000001160f7824 */ /* 0x000fcc00008e0611 */
[----:B------:R-:W4:Y:S01]  /*0840*/  LDG.E.64 R14, desc[UR8][R14.64] ;  /* 0x000000080e0e7981 */ /* 0x000f22000c1e1b00 */
[----:B------:R-:W-:-:S05]  /*0850*/  IADD3 R29, P1, PT, R29, 0x4, RZ ;  /* 0x000000041d1d7810 */ /* 0x000fca0007f3e0ff */
[----:B------:R-:W-:Y:S01]  /*0860*/  IMAD.X R27, RZ, RZ, R27, P1 ;  /* 0x000000ffff1b7224 */ /* 0x000fe200008e061b */
[----:B--2---:R-:W-:-:S08]  /*0870*/  DFMA R20, R20, R18, R12 ;  /* 0x000000121414722b */ /* 0x004fd0000000000c */
[----:B----4-:R-:W-:-:S11]  /*0880*/  DFMA R20, R10, R14, R20 ;  /* 0x0000000e0a14722b */ /* 0x010fd60000000014 */
.L_x_4:
[----:B------:R-:W-:-:S04]  /*0890*/  LOP3.LUT R11, R0, 0x3, RZ, 0xc0, !PT ;  /* 0x00000003000b7812 */ /* 0x000fc800078ec0ff */
[----:B------:R-:W-:-:S13]  /*08a0*/  ISETP.NE.AND P1, PT, R11, RZ, PT ;  /* 0x000000ff0b00720c */ /* 0x000fda0003f25270 */
[----:B------:R-:W-:Y:S05]  /*08b0*/  @!P1 BRA `(.L_x_3) ;  /* 0x0000000000b49947 */ /* 0x000fea0003800000 */
[----:B------:R-:W-:Y:S02]  /*08c0*/  ISETP.NE.AND P3, PT, R11, 0x1, PT ;  /* 0x000000010b00780c */ /* 0x000fe40003f65270 */
[----:B------:R-:W-:-:S04]  /*08d0*/  LOP3.LUT R10, R0, 0x1, RZ, 0xc0, !PT ;  /* 0x00000001000a7812 */ /* 0x000fc800078ec0ff */
[----:B------:R-:W-:-:S04]  /*08e0*/  ISETP.NE.U32.AND P1, PT, R10, 0x1, PT ;  /* 0x000000010a00780c */ /* 0x000fc80003f25070 */
[----:B------:R-:W-:-:S03]  /*08f0*/  ISETP.NE.U32.AND.EX P1, PT, RZ, RZ, PT, P1 ;  /* 0x000000ffff00720c */ /* 0x000fc60003f25110 */
[----:B------:R-:W-:Y:S10]  /*0900*/  @!P3 BRA `(.L_x_5) ;  /* 0x00000000005cb947 */ /* 0x000ff40003800000 */
[----:B------:R-:W0:Y:S01]  /*0910*/  LDCU.64 UR6, c[0x0][0x388] ;  /* 0x00007100ff0677ac */ /* 0x000e220008000a00 */
[----:B------:R-:W-:Y:S01]  /*0920*/  IMAD.MOV.U32 R10, RZ, RZ, R2 ;  /* 0x000000ffff0a7224 */ /* 0x000fe200078e0002 */
[----:B------:R-:W-:Y:S01]  /*0930*/  IADD3 R12, P3, PT, R29, R8, RZ ;  /* 0x000000081d0c7210 */ /* 0x000fe20007f7e0ff */
[----:B------:R-:W-:Y:S01]  /*0940*/  IMAD.MOV.U32 R11, RZ, RZ, RZ ;  /* 0x000000ffff0b7224 */ /* 0x000fe200078e00ff */
[----:B------:R-:W1:Y:S01]  /*0950*/  LDCU.64 UR10, c[0x0][0x390] ;  /* 0x00007200ff0a77ac */ /* 0x000e620008000a00 */
[----:B------:R-:W-:Y:S02]  /*0960*/  IMAD R15, R27, R0, RZ ;  /* 0x000000001b0f7224 */ /* 0x000fe400078e02ff */
[----:B------:R-:W-:-:S04]  /*0970*/  IMAD.WIDE.U32 R10, R0, R29, R10 ;  /* 0x0000001d000a7225 */ /* 0x000fc800078e000a */
[----:B------:R-:W-:Y:S01]  /*0980*/  IMAD.X R13, R27, 0x1, R4, P3 ;  /* 0x000000011b0d7824 */ /* 0x000fe200018e0604 */
[----:B------:R-:W-:Y:S02]  /*0990*/  IADD3 R15, PT, PT, R11, R15, RZ ;  /* 0x0000000f0b0f7210 */ /* 0x000fe40007ffe0ff */
[----:B0-----:R-:W-:Y:S02]  /*09a0*/  LEA R18, P3, R12, UR6, 0x3 ;  /* 0x000000060c127c11 */ /* 0x001fe4000f8618ff */
[----:B-1----:R-:W-:Y:S02]  /*09b0*/  LEA R14, P4, R10, UR10, 0x3 ;  /* 0x0000000a0a0e7c11 */ /* 0x002fe4000f8818ff */
        /* <DEDUP_REMOVED lines=8> */
[----:B------:R-:W-:-:S05]  /*0a40*/  IADD3 R29, P3, PT, R29, 0x2, RZ ;  /* 0x000000021d1d7810 */ /* 0x000fca0007f7e0ff */
[----:B------:R-:W-:Y:S01]  /*0a50*/  IMAD.X R27, RZ, RZ, R27, P3 ;  /* 0x000000ffff1b7224 */ /* 0x000fe200018e061b */
[----:B--2---:R-:W-:-:S08]  /*0a60*/  DFMA R12, R16, R12, R20 ;  /* 0x0000000c100c722b */ /* 0x004fd00000000014 */
[----:B---3--:R-:W-:-:S11]  /*0a70*/  DFMA R20, R24, R10, R12 ;  /* 0x0000000a1814722b */ /* 0x008fd6000000000c */
.L_x_5:
[----:B------:R-:W-:Y:S05]  /*0a80*/  @P1 BRA `(.L_x_3) ;  /* 0x0000000000401947 */ /* 0x000fea0003800000 */
        /* <DEDUP_REMOVED lines=12> */
[----:B------:R-:W-:-:S04]  /*0b50*/  LEA.HI.X R13, R10, UR11, R11, 0x3, P3 ;  /* 0x0000000b0a0d7c11 */ /* 0x000fc800098f1c0b */
[----:B------:R-:W2:Y:S04]  /*0b60*/  LDG.E.64 R14, desc[UR8][R14.64] ;  /* 0x000000080e0e7981 */ /* 0x000ea8000c1e1b00 */
[----:B------:R-:W2:Y:S02]  /*0b70*/  LDG.E.64 R12, desc[UR8][R12.64] ;  /* 0x000000080c0c7981 */ /* 0x000ea4000c1e1b00 */
[----:B--2---:R-:W-:-:S11]  /*0b80*/  DFMA R20, R14, R12, R20 ;  /* 0x0000000c0e14722b */ /* 0x004fd60000000014 */
.L_x_3:
[----:B------:R-:W-:Y:S05]  /*0b90*/  @P0 BRA `(.L_x_6) ;  /* 0xfffffff400980947 */ /* 0x000fea000383ffff */
.L_x_0:
[----:B------:R-:W0:Y:S01]  /*0ba0*/  LDCU.64 UR6, c[0x0][0x380] ;  /* 0x00007000ff0677ac */ /* 0x000e220008000a00 */
[----:B------:R-:W-:Y:S02]  /*0bb0*/  IMAD.MOV.U32 R4, RZ, RZ, R2 ;  /* 0x000000ffff047224 */ /* 0x000fe400078e0002 */
[----:B------:R-:W-:Y:S01]  /*0bc0*/  IMAD.MOV.U32 R5, RZ, RZ, RZ ;  /* 0x000000ffff057224 */ /* 0x000fe200078e00ff */
[----:B------:R-:W-:Y:S01]  /*0bd0*/  UMOV UR4, URZ ;  /* 0x000000ff00047c82 */ /* 0x000fe20008000000 */
[----:B------:R-:W-:-:S04]  /*0be0*/  IMAD.WIDE.U32 R2, R3, R0, R4 ;  /* 0x0000000003027225 */ /* 0x000fc800078e0004 */
[----:B------:R-:W-:Y:S01]  /*0bf0*/  VIADD R3, R3, UR4 ;  /* 0x0000000403037c36 */ /* 0x000fe20008000000 */
[----:B0-----:R-:W-:-:S04]  /*0c00*/  LEA R4, P0, R2, UR6, 0x3 ;  /* 0x0000000602047c11 */ /* 0x001fc8000f8018ff */
[----:B------:R-:W-:-:S05]  /*0c10*/  LEA.HI.X R5, R2, UR7, R3, 0x3, P0 ;  /* 0x0000000702057c11 */ /* 0x000fca00080f1c03 */
[----:B------:R-:W-:Y:S01]  /*0c20*/  STG.E.64 desc[UR8][R4.64], R20 ;  /* 0x0000001404007986 */ /* 0x000fe2000c101b08 */
[----:B------:R-:W-:Y:S05]  /*0c30*/  EXIT ;  /* 0x000000000000794d */ /* 0x000fea0003800000 */
.L_x_7:
[----:B------:R-:W-:-:S00]  /*0c40*/  BRA `(.L_x_7) ;  /* 0xfffffffc00fc7947 */ /* 0x000fc0000383ffff */
[----:B------:R-:W-:-:S00]  /*0c50*/  NOP ;  /* 0x0000000000007918 */ /* 0x000fc00000000000 */
        /* <DEDUP_REMOVED lines=10> */
.L_x_15:


//--------------------- .text.ijk                 --------------------------
	.section	.text.ijk,"ax",@progbits
	.align	128
        .global         ijk
        .type           ijk,@function
        .size           ijk,(.L_x_16 - ijk)
        .other          ijk,@"STO_CUDA_ENTRY STV_DEFAULT"
ijk:
.text.ijk:
        /* <DEDUP_REMOVED lines=15> */
[C---:B------:R-:W-:Y:S01]  /*00f0*/  ISETP.GE.U32.AND P1, PT, R0.reuse, 0x8, PT ;  /* 0x000000080000780c */ /* 0x040fe20003f26070 */
[----:B------:R-:W-:Y:S01]  /*0100*/  IMAD.WIDE.U32 R8, R3, R0, RZ ;  /* 0x0000000003087225 */ /* 0x000fe200078e00ff */
[----:B------:R-:W-:Y:S01]  /*0110*/  LOP3.LUT R2, R0, 0x7, RZ, 0xc0, !PT ;  /* 0x0000000700027812 */ /* 0x000fe200078ec0ff */
[----:B------:R-:W-:Y:S01]  /*0120*/  UMOV UR4, URZ ;  /* 0x000000ff00047c82 */ /* 0x000fe20008000000 */
[----:B------:R-:W-:Y:S01]  /*0130*/  CS2R R22, SRZ ;  /* 0x0000000000167805 */ /* 0x000fe2000001ff00 */
[----:B------:R-:W-:Y:S01]  /*0140*/  VIADD R4, R9, UR4 ;  /* 0x0000000409047c36 */ /* 0x000fe20008000000 */
[----:B------:R-:W-:Y:S01]  /*0150*/  ISETP.NE.U32.AND P0, PT, R2, RZ, PT ;  /* 0x000000ff0200720c */ /* 0x000fe20003f05070 */
[----:B------:R-:W-:Y:S02]  /*0160*/  IMAD.MOV.U32 R5, RZ, RZ, RZ ;  /* 0x000000ffff057224 */ /* 0x000fe400078e00ff */
[----:B------:R-:W-:Y:S01]  /*0170*/  IMAD.MOV.U32 R7, RZ, RZ, RZ ;  /* 0x000000ffff077224 */ /* 0x000fe200078e00ff */
[----:B------:R-:W-:-:S03]  /*0180*/  ISETP.NE.AND.EX P0, PT, RZ, RZ, PT, P0 ;  /* 0x000000ffff00720c */ /* 0x000fc60003f05300 */
[----:B------:R-:W-:Y:S10]  /*0190*/  @!P1 BRA `(.L_x_9) ;  /* 0x0000000000f49947 */ /* 0x000ff40003800000 */
[----:B------:R-:W0:Y:S01]  /*01a0*/  LDCU.64 UR4, c[0x0][0x390] ;  /* 0x00007200ff0477ac */ /* 0x000e220008000a00 */
[----:B------:R-:W-:Y:S02]  /*01b0*/  LOP3.LUT R5, R0, 0xfffffff8, RZ, 0xc0, !PT ;  /* 0xfffffff800057812 */ /* 0x000fe400078ec0ff */
[----:B------:R-:W-:Y:S02]  /*01c0*/  CS2R R6, SRZ ;  /* 0x0000000000067805 */ /* 0x000fe4000001ff00 */
[----:B------:R-:W-:Y:S01]  /*01d0*/  CS2R R22, SRZ ;  /* 0x0000000000167805 */ /* 0x000fe2000001ff00 */
[----:B------:R-:W1:Y:S01]  /*01e0*/  LDCU.64 UR8, c[0x0][0x388] ;  /* 0x00007100ff0877ac */ /* 0x000e620008000a00 */
[----:B------:R-:W-:Y:S01]  /*01f0*/  IMAD.MOV.U32 R26, RZ, RZ, R5 ;  /* 0x000000ffff1a7224 */ /* 0x000fe200078e0005 */
[----:B0-----:R-:W-:Y:S02]  /*0200*/  LEA R14, P1, R10, UR4, 0x3 ;  /* 0x000000040a0e7c11 */ /* 0x001fe4000f8218ff */
[----:B-1----:R-:W-:-:S02]  /*0210*/  LEA R12, P2, R8, UR8, 0x3 ;  /* 0x00000008080c7c11 */ /* 0x002fc4000f8418ff */
[----:B------:R-:W-:Y:S02]  /*0220*/  LEA.HI.X R15, R10, UR5, RZ, 0x3, P1 ;  /* 0x000000050a0f7c11 */ /* 0x000fe400088f1cff */
[----:B------:R-:W-:Y:S02]  /*0230*/  LEA.HI.X R13, R8, UR9, R4, 0x3, P2 ;  /* 0x00000009080d7c11 */ /* 0x000fe400090f1c04 */
[----:B------:R-:W-:-:S05]  /*0240*/  IADD3 R12, P1, PT, R12, 0x20, RZ ;  /* 0x000000200c0c7810 */ /* 0x000fca0007f3e0ff */
[----:B------:R-:W-:-:S08]  /*0250*/  IMAD.X R13, RZ, RZ, R13, P1 ;  /* 0x000000ffff0d7224 */ /* 0x000fd000008e060d */
.L_x_10:
[C---:B------:R-:W-:Y:S01]  /*0260*/  LEA R24, P1, R0.reuse, R14, 0x3 ;  /* 0x0000000e00187211 */ /* 0x040fe200078218ff */
[----:B------:R-:W2:Y:S04]  /*0270*/  LDG.E.64 R20, desc[UR6][R12.64+-0x20] ;  /* 0xffffe0060c147981 */ /* 0x000ea8000c1e1b00 */
[----:B------:R-:W2:Y:S01]  /*0280*/  LDG.E.64 R18, desc[UR6][R14.64] ;  /* 0x000000060e127981 */ /* 0x000ea2000c1e1b00 */
[----:B------:R-:W-:-:S03]  /*0290*/  LEA.HI.X R25, R0, R15, RZ, 0x3, P1 ;  /* 0x0000000f00197211 */ /* 0x000fc600008f1cff */
[----:B------:R-:W3:Y:S04]  /*02a0*/  LDG.E.64 R16, desc[UR6][R12.64+-0x18] ;  /* 0xffffe8060c107981 */ /* 0x000ee8000c1e1b00 */
[----:B------:R-:W3:Y:S01]  /*02b0*/  LDG.E.64 R24, desc[UR6][R24.64] ;  /* 0x0000000618187981 */ /* 0x000ee2000c1e1b00 */
[----:B------:R-:W-:-:S04]  /*02c0*/  LEA R28, P1, R0, R14, 0x4 ;  /* 0x0000000e001c7211 */ /* 0x000fc800078220ff */
[C---:B------:R-:W-:Y:S01]  /*02d0*/  LEA.HI.X R29, R0.reuse, R15, RZ, 0x4, P1 ;  /* 0x0000000f001d7211 */ /* 0x040fe200008f24ff */
[----:B------:R-:W-:Y:S01]  /*02e0*/  UMOV UR4, URZ ;  /* 0x000000ff00047c82 */ /* 0x000fe20008000000 */
[----:B--2---:R-:W-:Y:S01]  /*02f0*/  DFMA R18, R20, R18, R22 ;  /* 0x000000121412722b */ /* 0x004fe20000000016 */
[----:B------:R-:W2:Y:S04]  /*0300*/  LDG.E.64 R22, desc[UR6][R12.64+-0x10] ;  /* 0xfffff0060c167981 */ /* 0x000ea8000c1e1b00 */
[----:B------:R-:W4:Y:S03]  /*0310*/  LDG.E.64 R20, desc[UR6][R12.64+-0x8] ;  /* 0xfffff8060c147981 */ /* 0x000f26000c1e1b00 */
[----:B---3--:R-:W-:Y:S01]  /*0320*/  DFMA R24, R16, R24, R18 ;  /* 0x000000181018722b */ /* 0x008fe20000000012 */
[----:B------:R-:W-:Y:S01]  /*0330*/  IMAD.WIDE.U32 R16, R0, 0x18, R14 ;  /* 0x0000001800107825 */ /* 0x000fe200078e000e */
[----:B------:R-:W2:Y:S03]  /*0340*/  LDG.E.64 R18, desc[UR6][R28.64] ;  /* 0x000000061c127981 */ /* 0x000ea6000c1e1b00 */
[----:B------:R-:W-:-:S06]  /*0350*/  VIADD R17, R17, UR4 ;  /* 0x0000000411117c36 */ /* 0x000fcc0008000000 */
[----:B------:R-:W4:Y:S01]  /*0360*/  LDG.E.64 R16, desc[UR6][R16.64] ;  /* 0x0000000610107981 */ /* 0x000f22000c1e1b00 */
[----:B--2---:R-:W-:Y:S01]  /*0370*/  DFMA R22, R22, R18, R24 ;  /* 0x000000121616722b */ /* 0x004fe20000000018 */
[C---:B------:R-:W-:Y:S02]  /*0380*/  LEA R18, P1, R0.reuse, R14, 0x5 ;  /* 0x0000000e00127211 */ /* 0x040fe400078228ff */
[----:B------:R-:W2:Y:S02]  /*0390*/  LDG.E.64 R24, desc[UR6][R12.64+0x8] ;  /* 0x000008060c187981 */ /* 0x000ea4000c1e1b00 */
[----:B------:R-:W-:-:S03]  /*03a0*/  LEA.HI.X R19, R0, R15, RZ, 0x5, P1 ;  /* 0x0000000f00137211 */ /* 0x000fc600008f2cff */
[----:B----4-:R-:W-:Y:S01]  /*03b0*/  DFMA R16, R20, R16, R22 ;  /* 0x000000101410722b */ /* 0x010fe20000000016 */
[----:B------:R-:W-:Y:S02]  /*03c0*/  IMAD.WIDE.U32 R22, R0, 0x28, R14 ;  /* 0x0000002800167825 */ /* 0x000fe400078e000e */
[----:B------:R-:W3:Y:S04]  /*03d0*/  LDG.E.64 R18, desc[UR6][R18.64] ;  /* 0x0000000612127981 */ /* 0x000ee8000c1e1b00 */
[----:B------:R-:W3:Y:S01]  /*03e0*/  LDG.E.64 R20, desc[UR6][R12.64] ;  /* 0x000000060c147981 */ /* 0x000ee2000c1e1b00 */
[----:B------:R-:W-:-:S06]  /*03f0*/  VIADD R23, R23, UR4 ;  /* 0x0000000417177c36 */ /* 0x000fcc0008000000 */
[----:B------:R-:W2:Y:S01]  /*0400*/  LDG.E.64 R22, desc[UR6][R22.64] ;  /* 0x0000000616167981 */ /* 0x000ea2000c1e1b00 */
[----:B---3--:R-:W-:Y:S01]  /*0410*/  DFMA R20, R20, R18, R16 ;  /* 0x000000121414722b */ /* 0x008fe20000000010 */
[----:B------:R-:W-:Y:S02]  /*0420*/  IMAD.WIDE.U32 R16, R0, 0x30, R14 ;  /* 0x0000003000107825 */ /* 0x000fe400078e000e */
[----:B------:R-:W3:Y:S02]  /*0430*/  LDG.E.64 R18, desc[UR6][R12.64+0x10] ;  /* 0x000010060c127981 */ /* 0x000ee4000c1e1b00 */
[----:B------:R-:W-:-:S03]  /*0440*/  VIADD R17, R17, UR4 ;  /* 0x0000000411117c36 */ /* 0x000fc60008000000 */
[----:B--2---:R-:W-:Y:S01]  /*0450*/  DFMA R24, R24, R22, R20 ;  /* 0x000000161818722b */ /* 0x004fe20000000014 */
[----:B------:R-:W-:Y:S02]  /*0460*/  IMAD.WIDE.U32 R20, R0, 0x38, R14 ;  /* 0x0000003800147825 */ /* 0x000fe400078e000e */
[----:B------:R-:W3:Y:S02]  /*0470*/  LDG.E.64 R16, desc[UR6][R16.64] ;  /* 0x0000000610107981 */ /* 0x000ee4000c1e1b00 */
[----:B------:R-:W-:Y:S02]  /*0480*/  VIADD R29, R21, UR4 ;  /* 0x00000004151d7c36 */ /* 0x000fe40008000000 */
[----:B------:R-:W-:Y:S02]  /*0490*/  IMAD.MOV.U32 R28, RZ, RZ, R20 ;  /* 0x000000ffff1c7224 */ /* 0x000fe400078e0014 */
[----:B------:R0:W2:Y:S04]  /*04a0*/  LDG.E.64 R20, desc[UR6][R12.64+0x18] ;  /* 0x000018060c147981 */ /* 0x0000a8000c1e1b00 */
[----:B------:R-:W2:Y:S01]  /*04b0*/  LDG.E.64 R22, desc[UR6][R28.64] ;  /* 0x000000061c167981 */ /* 0x000ea2000c1e1b00 */
[----:B------:R-:W-:-:S04]  /*04c0*/  IADD3 R26, P1, PT, R26, -0x8, RZ ;  /* 0xfffffff81a1a7810 */ /* 0x000fc80007f3e0ff */
[----:B------:R-:W-:Y:S02]  /*04d0*/  IADD3.X R6, PT, PT, R6, -0x1, RZ, P1, !PT ;  /* 0xffffffff06067810 */ /* 0x000fe40000ffe4ff */
[----:B------:R-:W-:-:S04]  /*04e0*/  ISETP.NE.U32.AND P1, PT, R26, RZ, PT ;  /* 0x000000ff1a00720c */ /* 0x000fc80003f25070 */
[----:B------:R-:W-:Y:S02]  /*04f0*/  ISETP.NE.AND.EX P1, PT, R6, RZ, PT, P1 ;  /* 0x000000ff0600720c */ /* 0x000fe40003f25310 */
[----:B0-----:R-:W-:Y:S02]  /*0500*/  IADD3 R12, P3, PT, R12, 0x40, RZ ;  /* 0x000000400c0c7810 */ /* 0x001fe40007f7e0ff */
[----:B------:R-:W-:-:S03]  /*0510*/  LEA R14, P2, R0, R14, 0x6 ;  /* 0x0000000e000e7211 */ /* 0x000fc600078430ff */
[----:B------:R-:W-:Y:S01]  /*0520*/  IMAD.X R13, RZ, RZ, R13, P3 ;  /* 0x000000ffff0d7224 */ /* 0x000fe200018e060d */
[----:B------:R-:W-:Y:S01]  /*0530*/  LEA.HI.X R15, R0, R15, RZ, 0x6, P2 ;  /* 0x0000000f000f7211 */ /* 0x000fe200010f34ff */
[----:B---3--:R-:W-:-:S08]  /*0540*/  DFMA R18, R18, R16, R24 ;  /* 0x000000101212722b */ /* 0x008fd00000000018 */
[----:B--2---:R-:W-:Y:S01]  /*0550*/  DFMA R22, R20, R22, R18 ;  /* 0x000000161416722b */ /* 0x004fe20000000012 */
[----:B------:R-:W-:Y:S10]  /*0560*/  @P1 BRA `(.L_x_10) ;  /* 0xfffffffc003c1947 */ /* 0x000ff4000383ffff */
.L_x_9:
[----:B------:R-:W-:Y:S05]  /*0570*/  @!P0 BRA `(.L_x_8) ;  /* 0x00000004005c8947 */ /* 0x000fea0003800000 */
[----:B------:R-:W-:Y:S02]  /*0580*/  ISETP.GE.U32.AND P1, PT, R2, 0x4, PT ;  /* 0x000000040200780c */ /* 0x000fe40003f26070 */
[----:B------:R-:W-:Y:S02]  /*0590*/  LOP3.LUT R6, R0, 0x3, RZ, 0xc0, !PT ;  /* 0x0000000300067812 */ /* 0x000fe400078ec0ff */
[----:B------:R-:W-:Y:S02]  /*05a0*/  ISETP.GE.U32.AND.EX P1, PT, RZ, RZ, PT, P1 ;  /* 0x000000ffff00720c */ /* 0x000fe40003f26110 */
[----:B------:R-:W-:-:S04]  /*05b0*/  ISETP.NE.U32.AND P0, PT, R6, RZ, PT ;  /* 0x000000ff0600720c */ /* 0x000fc80003f05070 */
[----:B------:R-:W-:-:S07]  /*05c0*/  ISETP.NE.AND.EX P0, PT, RZ, RZ, PT, P0 ;  /* 0x000000ffff00720c */ /* 0x000fce0003f05300 */
[----:B------:R-:W-:Y:S06]  /*05d0*/  @!P1 BRA `(.L_x_11) ;  /* 0x0000000000889947 */ /* 0x000fec0003800000 */
[----:B------:R-:W0:Y:S01]  /*05e0*/  LDCU.64 UR4, c[0x0][0x388] ;  /* 0x00007100ff0477ac */ /* 0x000e220008000a00 */
[----:B------:R-:W-:Y:S01]  /*05f0*/  IMAD.MOV.U32 R11, RZ, RZ, RZ ;  /* 0x000000ffff0b7224 */ /* 0x000fe200078e00ff */
[----:B------:R-:W-:Y:S01]  /*0600*/  IADD3 R2, P1, PT, R5, R8, RZ ;  /* 0x0000000805027210 */ /* 0x000fe20007f3e0ff */
[----:B------:R-:W-:Y:S01]  /*0610*/  IMAD R17, R7, R0, RZ ;  /* 0x0000000007117224 */ /* 0x000fe200078e02ff */
[----:B------:R-:W1:Y:S01]  /*0620*/  LDCU.64 UR8, c[0x0][0x390] ;  /* 0x00007200ff0877ac */ /* 0x000e620008000a00 */
[----:B------:R-:W-:-:S04]  /*0630*/  IMAD.WIDE.U32 R12, R0, R5, R10 ;  /* 0x00000005000c7225 */ /* 0x000fc800078e000a */
[----:B------:R-:W-:Y:S02]  /*0640*/  IMAD.X R15, R7, 0x1, R4, P1 ;  /* 0x00000001070f7824 */ /* 0x000fe400008e0604 */
[----:B------:R-:W-:Y:S01]  /*0650*/  IMAD.IADD R13, R13, 0x1, R17 ;  /* 0x000000010d0d7824 */ /* 0x000fe200078e0211 */
[----:B0-----:R-:W-:Y:S02]  /*0660*/  LEA R26, P1, R2, UR4, 0x3 ;  /* 0x00000004021a7c11 */ /* 0x001fe4000f8218ff */
[----:B-1----:R-:W-:Y:S02]  /*0670*/  LEA R20, P2, R12, UR8, 0x3 ;  /* 0x000000080c147c11 */ /* 0x002fe4000f8418ff */
[----:B------:R-:W-:Y:S02]  /*0680*/  LEA.HI.X R27, R2, UR5, R15, 0x3, P1 ;  /* 0x00000005021b7c11 */ /* 0x000fe400088f1c0f */
[----:B------:R-:W-:-:S03]  /*0690*/  LEA.HI.X R21, R12, UR9, R13, 0x3, P2 ;  /* 0x000000090c157c11 */ /* 0x000fc600090f1c0d */
[----:B------:R-:W2:Y:S04]  /*06a0*/  LDG.E.64 R12, desc[UR6][R26.64] ;  /* 0x000000061a0c7981 */ /* 0x000ea8000c1e1b00 */
[----:B------:R-:W2:Y:S01]  /*06b0*/  LDG.E.64 R14, desc[UR6][R20.64] ;  /* 0x00000006140e7981 */ /* 0x000ea2000c1e1b00 */
[----:B------:R-:W-:Y:S01]  /*06c0*/  IMAD.SHL.U32 R2, R0, 0x8, RZ ;  /* 0x0000000800027824 */ /* 0x000fe200078e00ff */
[----:B------:R-:W-:Y:S02]  /*06d0*/  SHF.R.U32.HI R29, RZ, 0x1d, R0 ;  /* 0x0000001dff1d7819 */ /* 0x000fe40000011600 */
[----:B------:R-:W3:Y:S02]  /*06e0*/  LDG.E.64 R24, desc[UR6][R26.64+0x8] ;  /* 0x000008061a187981 */ /* 0x000ee4000c1e1b00 */
[----:B------:R-:W-:-:S05]  /*06f0*/  IADD3 R16, P1, PT, R2, R20, RZ ;  /* 0x0000001402107210 */ /* 0x000fca0007f3e0ff */
[----:B------:R-:W-:Y:S01]  /*0700*/  IMAD.X R17, R29, 0x1, R21, P1 ;  /* 0x000000011d117824 */ /* 0x000fe200008e0615 */
[----:B------:R-:W-:-:S04]  /*0710*/  IADD3 R18, P1, PT, R2, R16, RZ ;  /* 0x0000001002127210 */ /* 0x000fc80007f3e0ff */
[----:B------:R-:W3:Y:S01]  /*0720*/  LDG.E.64 R20, desc[UR6][R16.64] ;  /* 0x0000000610147981 */ /* 0x000ee2000c1e1b00 */
[----:B------:R-:W-:Y:S01]  /*0730*/  IMAD.X R19, R29, 0x1, R17, P1 ;  /* 0x000000011d137824 */ /* 0x000fe200008e0611 */
[----:B------:R-:W-:-:S05]  /*0740*/  IADD3 R28, P1, PT, R2, R18, RZ ;  /* 0x00000012021c7210 */ /* 0x000fca0007f3e0ff */
[----:B------:R-:W-:Y:S01]  /*0750*/  IMAD.X R29, R29, 0x1, R19, P1 ;  /* 0x000000011d1d7824 */ /* 0x000fe200008e0613 */
[----:B------:R-:W4:Y:S05]  /*0760*/  LDG.E.64 R16, desc[UR6][R26.64+0x18] ;  /* 0x000018061a107981 */ /* 0x000f2a000c1e1b00 */
[----:B------:R-:W4:Y:S01]  /*0770*/  LDG.E.64 R28, desc[UR6][R28.64] ;  /* 0x000000061c1c7981 */ /* 0x000f22000c1e1b00 */
[----:B--2---:R-:W-:-:S03]  /*0780*/  DFMA R14, R12, R14, R22 ;  /* 0x0000000e0c0e722b */ /* 0x004fc60000000016 */
[----:B------:R-:W2:Y:S04]  /*0790*/  LDG.E.64 R12, desc[UR6][R26.64+0x10] ;  /* 0x000010061a0c7981 */ /* 0x000ea8000c1e1b00 */
[----:B------:R-:W2:Y:S01]  /*07a0*/  LDG.E.64 R22, desc[UR6][R18.64] ;  /* 0x0000000612167981 */ /* 0x000ea2000c1e1b00 */
[----:B---3--:R-:W-:Y:S01]  /*07b0*/  DFMA R14, R24, R20, R14 ;  /* 0x00000014180e722b */ /* 0x008fe2000000000e */
[----:B------:R-:W-:-:S05]  /*07c0*/  IADD3 R5, P1, PT, R5, 0x4, RZ ;  /* 0x0000000405057810 */ /* 0x000fca0007f3e0ff */
[----:B------:R-:W-:Y:S02]  /*07d0*/  IMAD.X R7, RZ, RZ, R7, P1 ;  /* 0x000000ffff077224 */ /* 0x000fe400008e0607 */
[----:B--2---:R-:W-:-:S08]  /*07e0*/  DFMA R22, R12, R22, R14 ;  /* 0x000000160c16722b */ /* 0x004fd0000000000e */
[----:B----4-:R-:W-:-:S11]  /*07f0*/  DFMA R22, R16, R28, R22 ;  /* 0x0000001c1016722b */ /* 0x010fd60000000016 */
.L_x_11:
[----:B------:R-:W-:Y:S05]  /*0800*/  @!P0 BRA `(.L_x_8) ;  /* 0x0000000000b88947 */ /* 0x000fea0003800000 */
[----:B------:R-:W-:Y:S02]  /*0810*/  ISETP.NE.U32.AND P1, PT, R6, 0x1, PT ;  /* 0x000000010600780c */ /* 0x000fe40003f25070 */
[----:B------:R-:W-:Y:S02]  /*0820*/  LOP3.LUT R2, R0, 0x1, RZ, 0xc0, !PT ;  /* 0x0000000100027812 */ /* 0x000fe400078ec0ff */
[----:B------:R-:W-:Y:S02]  /*0830*/  ISETP.NE.AND.EX P1, PT, RZ, RZ, PT, P1 ;  /* 0x000000ffff00720c */ /* 0x000fe40003f25310 */
[----:B------:R-:W-:-:S04]  /*0840*/  ISETP.NE.U32.AND P0, PT, R2, 0x1, PT ;  /* 0x000000010200780c */ /* 0x000fc80003f05070 */
[----:B------:R-:W-:-:S07]  /*0850*/  ISETP.NE.U32.AND.EX P0, PT, RZ, RZ, PT, P0 ;  /* 0x000000ffff00720c */ /* 0x000fce0003f05100 */
[----:B------:R-:W-:Y:S06]  /*0860*/  @!P1 BRA `(.L_x_12) ;  /* 0x00000000005c9947 */ /* 0x000fec0003800000 */
        /* <DEDUP_REMOVED lines=9> */
[----:B0-----:R-:W-:Y:S02]  /*0900*/  LEA R16, P1, R2, UR4, 0x3 ;  /* 0x0000000402107c11 */ /* 0x001fe4000f8218ff */
[----:B-1----:R-:W-:Y:S02]  /*0910*/  LEA R18, P2, R12, UR8, 0x3 ;  /* 0x000000080c127c11 */ /* 0x002fe4000f8418ff */
[----:B------:R-:W-:Y:S02]  /*0920*/  LEA.HI.X R17, R2, UR5, R15, 0x3, P1 ;  /* 0x0000000502117c11 */ /* 0x000fe400088f1c0f */
[----:B------:R-:W-:Y:S02]  /*0930*/  LEA.HI.X R19, R12, UR9, R13, 0x3, P2 ;  /* 0x000000090c137c11 */ /* 0x000fe400090f1c0d */
[C---:B------:R-:W-:Y:S01]  /*0940*/  LEA R20, P1, R0.reuse, R18, 0x3 ;  /* 0x0000001200147211 */ /* 0x040fe200078218ff */
[----:B------:R-:W2:Y:S04]  /*0950*/  LDG.E.64 R12, desc[UR6][R16.64] ;  /* 0x00000006100c7981 */ /* 0x000ea8000c1e1b00 */
[----:B------:R-:W2:Y:S01]  /*0960*/  LDG.E.64 R14, desc[UR6][R18.64] ;  /* 0x00000006120e7981 */ /* 0x000ea2000c1e1b00 */
[----:B------:R-:W-:-:S03]  /*0970*/  LEA.HI.X R21, R0, R19, RZ, 0x3, P1 ;  /* 0x0000001300157211 */ /* 0x000fc600008f1cff */
[----:B------:R-:W3:Y:S04]  /*0980*/  LDG.E.64 R24, desc[UR6][R16.64+0x8] ;  /* 0x0000080610187981 */ /* 0x000ee8000c1e1b00 */
[----:B------:R-:W3:Y:S01]  /*0990*/  LDG.E.64 R20, desc[UR6][R20.64] ;  /* 0x0000000614147981 */ /* 0x000ee2000c1e1b00 */
[----:B------:R-:W-:-:S05]  /*09a0*/  IADD3 R5, P1, PT, R5, 0x2, RZ ;  /* 0x0000000205057810 */ /* 0x000fca0007f3e0ff */
[----:B------:R-:W-:Y:S01]  /*09b0*/  IMAD.X R7, RZ, RZ, R7, P1 ;  /* 0x000000ffff077224 */ /* 0x000fe200008e0607 */
[----:B--2---:R-:W-:-:S08]  /*09c0*/  DFMA R12, R12, R14, R22 ;  /* 0x0000000e0c0c722b */ /* 0x004fd00000000016 */
[----:B---3--:R-:W-:-:S11]  /*09d0*/  DFMA R22, R24, R20, R12 ;  /* 0x000000141816722b */ /* 0x008fd6000000000c */
.L_x_12:
[----:B------:R-:W-:Y:S05]  /*09e0*/  @P0 BRA `(.L_x_8) ;  /* 0x0000000000400947 */ /* 0x000fea0003800000 */
[----:B------:R-:W0:Y:S01]  /*09f0*/  LDCU.64 UR4, c[0x0][0x388] ;  /* 0x00007100ff0477ac */ /* 0x000e220008000a00 */
[----:B------:R-:W-:Y:S01]  /*0a00*/  IADD3 R2, P0, PT, R5, R8, RZ ;  /* 0x0000000805027210 */ /* 0x000fe20007f1e0ff */
[----:B------:R-:W-:Y:S01]  /*0a10*/  IMAD.MOV.U32 R8, RZ, RZ, R10 ;  /* 0x000000ffff087224 */ /* 0x000fe200078e000a */
[----:B------:R-:W1:Y:S01]  /*0a20*/  LDCU.64 UR8, c[0x0][0x390] ;  /* 0x00007200ff0877ac */ /* 0x000e620008000a00 */
[----:B------:R-:W-:Y:S02]  /*0a30*/  IMAD.MOV.U32 R9, RZ, RZ, RZ ;  /* 0x000000ffff097224 */ /* 0x000fe400078e00ff */
[----:B------:R-:W-:Y:S02]  /*0a40*/  IMAD R13, R7, R0, RZ ;  /* 0x00000000070d7224 */ /* 0x000fe400078e02ff */
[----:B------:R-:W-:-:S04]  /*0a50*/  IMAD.WIDE.U32 R8, R0, R5, R8 ;  /* 0x0000000500087225 */ /* 0x000fc800078e0008 */
[----:B------:R-:W-:Y:S02]  /*0a60*/  IMAD.X R5, R7, 0x1, R4, P0 ;  /* 0x0000000107057824 */ /* 0x000fe400000e0604 */
[----:B------:R-:W-:Y:S01]  /*0a70*/  IMAD.IADD R7, R9, 0x1, R13 ;  /* 0x0000000109077824 */ /* 0x000fe200078e020d */
[----:B0-----:R-:W-:Y:S02]  /*0a80*/  LEA R4, P0, R2, UR4, 0x3 ;  /* 0x0000000402047c11 */ /* 0x001fe4000f8018ff */
[----:B-1----:R-:W-:Y:S02]  /*0a90*/  LEA R6, P1, R8, UR8, 0x3 ;  /* 0x0000000808067c11 */ /* 0x002fe4000f8218ff */
[----:B------:R-:W-:Y:S02]  /*0aa0*/  LEA.HI.X R5, R2, UR5, R5, 0x3, P0 ;  /* 0x0000000502057c11 */ /* 0x000fe400080f1c05 */
[----:B------:R-:W-:-:S04]  /*0ab0*/  LEA.HI.X R7, R8, UR9, R7, 0x3, P1 ;  /* 0x0000000908077c11 */ /* 0x000fc800088f1c07 */
[----:B------:R-:W2:Y:S04]  /*0ac0*/  LDG.E.64 R4, desc[UR6][R4.64] ;  /* 0x0000000604047981 */ /* 0x000ea8000c1e1b00 */
[----:B------:R-:W2:Y:S02]  /*0ad0*/  LDG.E.64 R6, desc[UR6][R6.64] ;  /* 0x0000000606067981 */ /* 0x000ea4000c1e1b00 */
[----:B--2---:R-:W-:-:S11]  /*0ae0*/  DFMA R22, R4, R6, R22 ;  /* 0x000000060416722b */ /* 0x004fd60000000016 */
.L_x_8:
[----:B------:R-:W0:Y:S01]  /*0af0*/  LDCU.64 UR8, c[0x0][0x380] ;  /* 0x00007000ff0877ac */ /* 0x000e220008000a00 */
        /* <DEDUP_REMOVED lines=8> */
.L_x_13:
        /* <DEDUP_REMOVED lines=16> */
.L_x_16:


//--------------------- .text.process             --------------------------
	.section	.text.process,"ax",@progbits
	.align	128
        .global         process
        .type           process,@function
        .size           process,(.L_x_17 - process)
        .other          process,@"STO_CUDA_ENTRY STV_DEFAULT"
process:
.text.process:
[----:B------:R-:W-:Y:S01]  /*0000*/  LDC R1, c[0x0][0x37c] ;  /* 0x0000df00ff017b82 */ /* 0x000fe20000000800 */
[----:B------:R-:W0:Y:S07]  /*0010*/  S2R R0, SR_TID.X ;  /* 0x0000000000007919 */ /* 0x000e2e0000002100 */
[----:B------:R-:W0:Y:S01]  /*0020*/  S2UR UR6, SR_CTAID.X ;  /* 0x00000000000679c3 */ /* 0x000e220000002500 */
[----:B------:R-:W1:Y:S07]  /*0030*/  LDCU.64 UR4, c[0x0][0x358] ;  /* 0x00006b00ff0477ac */ /* 0x000e6e0008000a00 */
[----:B------:R-:W0:Y:S08]  /*0040*/  LDC R5, c[0x0][0x360] ;  /* 0x0000d800ff057b82 */ /* 0x000e300000000800 */
[----:B------:R-:W2:Y:S01]  /*0050*/  LDC.64 R2, c[0x0][0x380] ;  /* 0x0000e000ff027b82 */ /* 0x000ea20000000a00 */
[----:B0-----:R-:W-:-:S04]  /*0060*/  IMAD R5, R5, UR6, R0 ;  /* 0x0000000605057c24 */ /* 0x001fc8000f8e0200 */
[----:B--2---:R-:W-:-:S05]  /*0070*/  IMAD.WIDE R2, R5, 0x4, R2 ;  /* 0x0000000405027825 */ /* 0x004fca00078e0202 */
[----:B-1----:R-:W2:Y:S02]  /*0080*/  LDG.E R0, desc[UR4][R2.64] ;  /* 0x0000000402007981 */ /* 0x002ea4000c1e1900 */
[----:B--2---:R-:W-:-:S05]  /*0090*/  IMAD R5, R0, 0x64, RZ ;  /* 0x0000006400057824 */ /* 0x004fca00078e02ff */
[----:B------:R-:W-:Y:S01]  /*00a0*/  STG.E desc[UR4][R2.64], R5 ;  /* 0x0000000502007986 */ /* 0x000fe2000c101904 */
[----:B------:R-:W-:Y:S05]  /*00b0*/  EXIT ;  /* 0x000000000000794d */ /* 0x000fea0003800000 */
.L_x_14:
        /* <DEDUP_REMOVED lines=12> */
.L_x_17:


//--------------------- .nv.shared.reserved.0     --------------------------
	.section	.nv.shared.reserved.0,"aw",@nobits
	.weak		__nv_reservedSMEM_offset_0_alias
	.size		__nv_reservedSMEM_offset_0_alias, 0, 64
	.other		__nv_reservedSMEM_offset_0_alias,@"STO_CUDA_RESERVED_SHARED STV_DEFAULT"
__nv_reservedSMEM_offset_0_alias:
	.zero		0
	.zero		64


//--------------------- .nv.constant0.bigk        --------------------------
	.section	.nv.constant0.bigk,"a",@progbits
	.sectionflags	@""
	.align	4
.nv.constant0.bigk:
	.zero		920


//--------------------- .nv.constant0.ijk         --------------------------
	.section	.nv.constant0.ijk,"a",@progbits
	.sectionflags	@""
	.align	4
.nv.constant0.ijk:
	.zero		920


//--------------------- .nv.constant0.process     --------------------------
	.section	.nv.constant0.process,"a",@progbits
	.sectionflags	@""
	.align	4
.nv.constant0.process:
	.zero		904


//--------------------- SYMBOLS --------------------------

	.type		.nv.reservedSmem.offset0,@object
	.size		.nv.reservedSmem.offset0,0x4
